//
// Generated by NVIDIA NVVM Compiler
//
// Compiler Build ID: CL-36424714
// Cuda compilation tools, release 13.0, V13.0.88
// Based on NVVM 20.0.0
//

.version 9.0
.target sm_100
.address_size 64

	// .globl	_Z8init_gpui
// _ZZ9phase_oneILi16EEvPiiiiE1s has been demoted
// _ZZ9phase_twoILi16EEvPiiiiE3s_m has been demoted
// _ZZ9phase_twoILi16EEvPiiiiE3s_c has been demoted
// _ZZ11phase_threeILi16EEvPiiiiE3s_m has been demoted
// _ZZ11phase_threeILi16EEvPiiiiE3s_l has been demoted
// _ZZ11phase_threeILi16EEvPiiiiE3s_r has been demoted
// _ZZ9phase_oneILi32EEvPiiiiE1s has been demoted
// _ZZ9phase_twoILi32EEvPiiiiE3s_m has been demoted
// _ZZ9phase_twoILi32EEvPiiiiE3s_c has been demoted
// _ZZ11phase_threeILi32EEvPiiiiE3s_m has been demoted
// _ZZ11phase_threeILi32EEvPiiiiE3s_l has been demoted
// _ZZ11phase_threeILi32EEvPiiiiE3s_r has been demoted
.extern .shared .align 16 .b8 s[];

.visible .entry _Z8init_gpui(
	.param .u32 _Z8init_gpui_param_0
)
{


	ret;

}
	// .globl	_Z9phase_onePiiiii
.visible .entry _Z9phase_onePiiiii(
	.param .u64 .ptr .align 1 _Z9phase_onePiiiii_param_0,
	.param .u32 _Z9phase_onePiiiii_param_1,
	.param .u32 _Z9phase_onePiiiii_param_2,
	.param .u32 _Z9phase_onePiiiii_param_3,
	.param .u32 _Z9phase_onePiiiii_param_4
)
{
	.reg .pred 	%p<13>;
	.reg .b32 	%r<86>;
	.reg .b64 	%rd<5>;

	ld.param.u64 	%rd2, [_Z9phase_onePiiiii_param_0];
	ld.param.u32 	%r35, [_Z9phase_onePiiiii_param_1];
	ld.param.u32 	%r36, [_Z9phase_onePiiiii_param_2];
	ld.param.u32 	%r37, [_Z9phase_onePiiiii_param_3];
	ld.param.u32 	%r38, [_Z9phase_onePiiiii_param_4];
	cvta.to.global.u64 	%rd3, %rd2;
	mov.u32 	%r1, %tid.x;
	mov.u32 	%r39, %tid.y;
	mul.lo.s32 	%r40, %r36, %r35;
	add.s32 	%r41, %r40, %r39;
	add.s32 	%r42, %r40, %r1;
	mul.lo.s32 	%r2, %r35, %r39;
	mad.lo.s32 	%r43, %r41, %r37, %r42;
	add.s32 	%r44, %r2, %r1;
	mul.wide.s32 	%rd4, %r43, 4;
	add.s64 	%rd1, %rd3, %rd4;
	ld.global.u32 	%r45, [%rd1];
	shl.b32 	%r46, %r44, 2;
	mov.u32 	%r47, s;
	add.s32 	%r3, %r47, %r46;
	setp.ge.s32 	%p1, %r41, %r38;
	setp.ge.s32 	%p2, %r42, %r38;
	selp.b32 	%r48, 1000000000, %r45, %p2;
	selp.b32 	%r49, 1000000000, %r48, %p1;
	st.shared.u32 	[%r3], %r49;
	bar.sync 	0;
	setp.lt.s32 	%p3, %r35, 1;
	@%p3 bra 	$L__BB1_17;
	and.b32  	%r4, %r35, 3;
	setp.lt.u32 	%p4, %r35, 4;
	mov.b32 	%r82, 0;
	@%p4 bra 	$L__BB1_12;
	and.b32  	%r82, %r35, 2147483644;
	neg.s32 	%r81, %r82;
	shl.b32 	%r7, %r35, 2;
	shl.b32 	%r51, %r1, 2;
	add.s32 	%r80, %r47, %r51;
	shl.b32 	%r9, %r35, 4;
	shl.b32 	%r10, %r35, 3;
	mul.lo.s32 	%r11, %r35, 12;
	shl.b32 	%r53, %r2, 2;
	add.s32 	%r54, %r53, %r47;
	add.s32 	%r79, %r54, 8;
$L__BB1_3:
	ld.shared.u32 	%r55, [%r79+-8];
	ld.shared.u32 	%r56, [%r80];
	add.s32 	%r16, %r56, %r55;
	ld.shared.u32 	%r57, [%r3];
	setp.ge.s32 	%p5, %r16, %r57;
	@%p5 bra 	$L__BB1_5;
	st.shared.u32 	[%r3], %r16;
$L__BB1_5:
	bar.sync 	0;
	ld.shared.u32 	%r58, [%r79+-4];
	add.s32 	%r59, %r80, %r7;
	ld.shared.u32 	%r60, [%r59];
	add.s32 	%r17, %r60, %r58;
	ld.shared.u32 	%r61, [%r3];
	setp.ge.s32 	%p6, %r17, %r61;
	@%p6 bra 	$L__BB1_7;
	st.shared.u32 	[%r3], %r17;
$L__BB1_7:
	bar.sync 	0;
	ld.shared.u32 	%r62, [%r79];
	add.s32 	%r63, %r80, %r10;
	ld.shared.u32 	%r64, [%r63];
	add.s32 	%r18, %r64, %r62;
	ld.shared.u32 	%r65, [%r3];
	setp.ge.s32 	%p7, %r18, %r65;
	@%p7 bra 	$L__BB1_9;
	st.shared.u32 	[%r3], %r18;
$L__BB1_9:
	bar.sync 	0;
	ld.shared.u32 	%r66, [%r79+4];
	add.s32 	%r67, %r80, %r11;
	ld.shared.u32 	%r68, [%r67];
	add.s32 	%r19, %r68, %r66;
	ld.shared.u32 	%r69, [%r3];
	setp.ge.s32 	%p8, %r19, %r69;
	@%p8 bra 	$L__BB1_11;
	st.shared.u32 	[%r3], %r19;
$L__BB1_11:
	bar.sync 	0;
	add.s32 	%r81, %r81, 4;
	add.s32 	%r80, %r80, %r9;
	add.s32 	%r79, %r79, 16;
	setp.ne.s32 	%p9, %r81, 0;
	@%p9 bra 	$L__BB1_3;
$L__BB1_12:
	setp.eq.s32 	%p10, %r4, 0;
	@%p10 bra 	$L__BB1_17;
	mad.lo.s32 	%r70, %r82, %r35, %r1;
	shl.b32 	%r71, %r70, 2;
	add.s32 	%r85, %r47, %r71;
	shl.b32 	%r25, %r35, 2;
	add.s32 	%r73, %r82, %r2;
	shl.b32 	%r74, %r73, 2;
	add.s32 	%r84, %r47, %r74;
	neg.s32 	%r83, %r4;
$L__BB1_14:
	.pragma "nounroll";
	ld.shared.u32 	%r75, [%r84];
	ld.shared.u32 	%r76, [%r85];
	add.s32 	%r31, %r76, %r75;
	ld.shared.u32 	%r77, [%r3];
	setp.ge.s32 	%p11, %r31, %r77;
	@%p11 bra 	$L__BB1_16;
	st.shared.u32 	[%r3], %r31;
$L__BB1_16:
	bar.sync 	0;
	add.s32 	%r85, %r85, %r25;
	add.s32 	%r84, %r84, 4;
	add.s32 	%r83, %r83, 1;
	setp.ne.s32 	%p12, %r83, 0;
	@%p12 bra 	$L__BB1_14;
$L__BB1_17:
	ld.shared.u32 	%r78, [%r3];
	st.global.u32 	[%rd1], %r78;
	ret;

}
	// .globl	_Z9phase_twoPiiiii
.visible .entry _Z9phase_twoPiiiii(
	.param .u64 .ptr .align 1 _Z9phase_twoPiiiii_param_0,
	.param .u32 _Z9phase_twoPiiiii_param_1,
	.param .u32 _Z9phase_twoPiiiii_param_2,
	.param .u32 _Z9phase_twoPiiiii_param_3,
	.param .u32 _Z9phase_twoPiiiii_param_4
)
{
	.reg .pred 	%p<26>;
	.reg .b32 	%r<186>;
	.reg .b64 	%rd<7>;

	ld.param.u64 	%rd2, [_Z9phase_twoPiiiii_param_0];
	ld.param.u32 	%r83, [_Z9phase_twoPiiiii_param_1];
	ld.param.u32 	%r86, [_Z9phase_twoPiiiii_param_2];
	ld.param.u32 	%r84, [_Z9phase_twoPiiiii_param_3];
	ld.param.u32 	%r85, [_Z9phase_twoPiiiii_param_4];
	mul.lo.s32 	%r1, %r83, %r83;
	mov.u32 	%r2, %tid.x;
	mov.u32 	%r3, %tid.y;
	mov.u32 	%r87, %ctaid.x;
	mov.u32 	%r4, %ctaid.y;
	mul.lo.s32 	%r5, %r86, %r83;
	setp.ge.s32 	%p1, %r87, %r86;
	selp.u32 	%r88, 1, 0, %p1;
	add.s32 	%r6, %r87, %r88;
	setp.ne.s32 	%p2, %r4, 0;
	@%p2 bra 	$L__BB2_2;
	add.s32 	%r168, %r5, %r3;
	mad.lo.s32 	%r169, %r6, %r83, %r2;
	add.s32 	%r171, %r5, %r2;
	mov.u32 	%r170, %r168;
	bra.uni 	$L__BB2_3;
$L__BB2_2:
	mad.lo.s32 	%r168, %r6, %r83, %r3;
	add.s32 	%r169, %r5, %r2;
	add.s32 	%r170, %r5, %r3;
	mov.u32 	%r171, %r169;
$L__BB2_3:
	cvta.to.global.u64 	%rd3, %rd2;
	mul.lo.s32 	%r17, %r83, %r3;
	mad.lo.s32 	%r89, %r168, %r84, %r169;
	mad.lo.s32 	%r90, %r170, %r84, %r171;
	add.s32 	%r91, %r17, %r2;
	mul.wide.s32 	%rd4, %r89, 4;
	add.s64 	%rd1, %rd3, %rd4;
	ld.global.u32 	%r92, [%rd1];
	shl.b32 	%r93, %r91, 2;
	mov.u32 	%r94, s;
	add.s32 	%r18, %r94, %r93;
	st.shared.u32 	[%r18], %r92;
	mul.wide.s32 	%rd5, %r90, 4;
	add.s64 	%rd6, %rd3, %rd5;
	ld.global.u32 	%r95, [%rd6];
	shl.b32 	%r96, %r1, 2;
	add.s32 	%r19, %r18, %r96;
	st.shared.u32 	[%r19], %r95;
	max.s32 	%r97, %r168, %r169;
	setp.lt.s32 	%p3, %r97, %r85;
	@%p3 bra 	$L__BB2_5;
	mov.b32 	%r98, 1000000000;
	st.shared.u32 	[%r18], %r98;
$L__BB2_5:
	max.s32 	%r99, %r170, %r171;
	setp.lt.s32 	%p4, %r99, %r85;
	@%p4 bra 	$L__BB2_7;
	mov.b32 	%r100, 1000000000;
	st.shared.u32 	[%r19], %r100;
$L__BB2_7:
	setp.eq.s32 	%p5, %r4, 0;
	bar.sync 	0;
	@%p5 bra 	$L__BB2_25;
	setp.lt.s32 	%p6, %r83, 1;
	@%p6 bra 	$L__BB2_42;
	and.b32  	%r20, %r83, 3;
	setp.lt.u32 	%p7, %r83, 4;
	mov.b32 	%r182, 0;
	@%p7 bra 	$L__BB2_20;
	and.b32  	%r182, %r83, 2147483644;
	neg.s32 	%r177, %r182;
	shl.b32 	%r102, %r83, 2;
	add.s32 	%r103, %r102, 4;
	mul.lo.s32 	%r23, %r83, %r103;
	shl.b32 	%r104, %r2, 2;
	add.s32 	%r176, %r94, %r104;
	shl.b32 	%r25, %r83, 4;
	add.s32 	%r106, %r102, 8;
	mul.lo.s32 	%r26, %r83, %r106;
	add.s32 	%r107, %r102, 12;
	mul.lo.s32 	%r27, %r83, %r107;
	shl.b32 	%r108, %r17, 2;
	add.s32 	%r109, %r108, %r94;
	add.s32 	%r175, %r109, 8;
$L__BB2_11:
	ld.shared.u32 	%r110, [%r175+-8];
	add.s32 	%r111, %r176, %r96;
	ld.shared.u32 	%r112, [%r111];
	add.s32 	%r52, %r112, %r110;
	ld.shared.u32 	%r113, [%r18];
	setp.ge.s32 	%p8, %r52, %r113;
	@%p8 bra 	$L__BB2_13;
	st.shared.u32 	[%r18], %r52;
$L__BB2_13:
	bar.sync 	0;
	ld.shared.u32 	%r114, [%r175+-4];
	add.s32 	%r115, %r176, %r23;
	ld.shared.u32 	%r116, [%r115];
	add.s32 	%r53, %r116, %r114;
	ld.shared.u32 	%r117, [%r18];
	setp.ge.s32 	%p9, %r53, %r117;
	@%p9 bra 	$L__BB2_15;
	st.shared.u32 	[%r18], %r53;
$L__BB2_15:
	bar.sync 	0;
	ld.shared.u32 	%r118, [%r175];
	add.s32 	%r119, %r176, %r26;
	ld.shared.u32 	%r120, [%r119];
	add.s32 	%r54, %r120, %r118;
	ld.shared.u32 	%r121, [%r18];
	setp.ge.s32 	%p10, %r54, %r121;
	@%p10 bra 	$L__BB2_17;
	st.shared.u32 	[%r18], %r54;
$L__BB2_17:
	bar.sync 	0;
	ld.shared.u32 	%r122, [%r175+4];
	add.s32 	%r123, %r176, %r27;
	ld.shared.u32 	%r124, [%r123];
	add.s32 	%r55, %r124, %r122;
	ld.shared.u32 	%r125, [%r18];
	setp.ge.s32 	%p11, %r55, %r125;
	@%p11 bra 	$L__BB2_19;
	st.shared.u32 	[%r18], %r55;
$L__BB2_19:
	bar.sync 	0;
	add.s32 	%r177, %r177, 4;
	add.s32 	%r176, %r176, %r25;
	add.s32 	%r175, %r175, 16;
	setp.eq.s32 	%p12, %r177, 0;
	@%p12 bra 	$L__BB2_20;
	bra.uni 	$L__BB2_11;
$L__BB2_20:
	setp.eq.s32 	%p13, %r20, 0;
	@%p13 bra 	$L__BB2_42;
	mad.lo.s32 	%r127, %r182, %r83, %r2;
	shl.b32 	%r128, %r127, 2;
	add.s32 	%r129, %r96, %r128;
	add.s32 	%r185, %r94, %r129;
	shl.b32 	%r73, %r83, 2;
	add.s32 	%r131, %r182, %r17;
	shl.b32 	%r132, %r131, 2;
	add.s32 	%r184, %r94, %r132;
	neg.s32 	%r183, %r20;
$L__BB2_22:
	.pragma "nounroll";
	ld.shared.u32 	%r133, [%r184];
	ld.shared.u32 	%r134, [%r185];
	add.s32 	%r79, %r134, %r133;
	ld.shared.u32 	%r135, [%r18];
	setp.ge.s32 	%p14, %r79, %r135;
	@%p14 bra 	$L__BB2_24;
	st.shared.u32 	[%r18], %r79;
$L__BB2_24:
	bar.sync 	0;
	add.s32 	%r185, %r185, %r73;
	add.s32 	%r184, %r184, 4;
	add.s32 	%r183, %r183, 1;
	setp.ne.s32 	%p15, %r183, 0;
	@%p15 bra 	$L__BB2_22;
	bra.uni 	$L__BB2_42;
$L__BB2_25:
	setp.lt.s32 	%p16, %r83, 1;
	@%p16 bra 	$L__BB2_42;
	and.b32  	%r30, %r83, 3;
	setp.lt.u32 	%p17, %r83, 4;
	mov.b32 	%r178, 0;
	@%p17 bra 	$L__BB2_37;
	and.b32  	%r178, %r83, 2147483644;
	neg.s32 	%r174, %r178;
	shl.b32 	%r33, %r83, 2;
	shl.b32 	%r137, %r2, 2;
	add.s32 	%r173, %r94, %r137;
	shl.b32 	%r35, %r83, 4;
	shl.b32 	%r36, %r83, 3;
	mul.lo.s32 	%r37, %r83, 12;
	shl.b32 	%r139, %r3, 2;
	add.s32 	%r140, %r139, %r33;
	mad.lo.s32 	%r141, %r83, %r140, %r94;
	add.s32 	%r172, %r141, 8;
$L__BB2_28:
	ld.shared.u32 	%r142, [%r172+-8];
	ld.shared.u32 	%r143, [%r173];
	add.s32 	%r42, %r143, %r142;
	ld.shared.u32 	%r144, [%r18];
	setp.ge.s32 	%p18, %r42, %r144;
	@%p18 bra 	$L__BB2_30;
	st.shared.u32 	[%r18], %r42;
$L__BB2_30:
	bar.sync 	0;
	ld.shared.u32 	%r145, [%r172+-4];
	add.s32 	%r146, %r173, %r33;
	ld.shared.u32 	%r147, [%r146];
	add.s32 	%r43, %r147, %r145;
	ld.shared.u32 	%r148, [%r18];
	setp.ge.s32 	%p19, %r43, %r148;
	@%p19 bra 	$L__BB2_32;
	st.shared.u32 	[%r18], %r43;
$L__BB2_32:
	bar.sync 	0;
	ld.shared.u32 	%r149, [%r172];
	add.s32 	%r150, %r173, %r36;
	ld.shared.u32 	%r151, [%r150];
	add.s32 	%r44, %r151, %r149;
	ld.shared.u32 	%r152, [%r18];
	setp.ge.s32 	%p20, %r44, %r152;
	@%p20 bra 	$L__BB2_34;
	st.shared.u32 	[%r18], %r44;
$L__BB2_34:
	bar.sync 	0;
	ld.shared.u32 	%r153, [%r172+4];
	add.s32 	%r154, %r173, %r37;
	ld.shared.u32 	%r155, [%r154];
	add.s32 	%r45, %r155, %r153;
	ld.shared.u32 	%r156, [%r18];
	setp.ge.s32 	%p21, %r45, %r156;
	@%p21 bra 	$L__BB2_36;
	st.shared.u32 	[%r18], %r45;
$L__BB2_36:
	bar.sync 	0;
	add.s32 	%r174, %r174, 4;
	add.s32 	%r173, %r173, %r35;
	add.s32 	%r172, %r172, 16;
	setp.eq.s32 	%p22, %r174, 0;
	@%p22 bra 	$L__BB2_37;
	bra.uni 	$L__BB2_28;
$L__BB2_37:
	setp.eq.s32 	%p23, %r30, 0;
	@%p23 bra 	$L__BB2_42;
	mad.lo.s32 	%r157, %r178, %r83, %r2;
	shl.b32 	%r158, %r157, 2;
	add.s32 	%r181, %r94, %r158;
	shl.b32 	%r61, %r83, 2;
	add.s32 	%r161, %r178, %r17;
	shl.b32 	%r162, %r161, 2;
	add.s32 	%r163, %r96, %r162;
	add.s32 	%r180, %r94, %r163;
	neg.s32 	%r179, %r30;
$L__BB2_39:
	.pragma "nounroll";
	ld.shared.u32 	%r164, [%r180];
	ld.shared.u32 	%r165, [%r181];
	add.s32 	%r67, %r165, %r164;
	ld.shared.u32 	%r166, [%r18];
	setp.ge.s32 	%p24, %r67, %r166;
	@%p24 bra 	$L__BB2_41;
	st.shared.u32 	[%r18], %r67;
$L__BB2_41:
	bar.sync 	0;
	add.s32 	%r181, %r181, %r61;
	add.s32 	%r180, %r180, 4;
	add.s32 	%r179, %r179, 1;
	setp.eq.s32 	%p25, %r179, 0;
	@%p25 bra 	$L__BB2_42;
	bra.uni 	$L__BB2_39;
$L__BB2_42:
	ld.shared.u32 	%r167, [%r18];
	st.global.u32 	[%rd1], %r167;
	ret;

}
	// .globl	_Z11phase_threePiiiii
.visible .entry _Z11phase_threePiiiii(
	.param .u64 .ptr .align 1 _Z11phase_threePiiiii_param_0,
	.param .u32 _Z11phase_threePiiiii_param_1,
	.param .u32 _Z11phase_threePiiiii_param_2,
	.param .u32 _Z11phase_threePiiiii_param_3,
	.param .u32 _Z11phase_threePiiiii_param_4
)
{
	.reg .pred 	%p<16>;
	.reg .b32 	%r<119>;
	.reg .b64 	%rd<9>;

	ld.param.u64 	%rd2, [_Z11phase_threePiiiii_param_0];
	ld.param.u32 	%r44, [_Z11phase_threePiiiii_param_1];
	ld.param.u32 	%r46, [_Z11phase_threePiiiii_param_2];
	ld.param.u32 	%r47, [_Z11phase_threePiiiii_param_3];
	ld.param.u32 	%r45, [_Z11phase_threePiiiii_param_4];
	cvta.to.global.u64 	%rd3, %rd2;
	mul.lo.s32 	%r1, %r44, %r44;
	shl.b32 	%r48, %r1, 2;
	mov.u32 	%r49, s;
	mov.u32 	%r2, %tid.x;
	mov.u32 	%r3, %tid.y;
	mov.u32 	%r50, %ctaid.x;
	mov.u32 	%r51, %ctaid.y;
	setp.ge.s32 	%p1, %r50, %r46;
	selp.u32 	%r52, 1, 0, %p1;
	add.s32 	%r53, %r50, %r52;
	setp.ge.s32 	%p2, %r51, %r46;
	selp.u32 	%r54, 1, 0, %p2;
	add.s32 	%r55, %r51, %r54;
	mul.lo.s32 	%r56, %r46, %r44;
	mul.lo.s32 	%r4, %r44, %r3;
	mad.lo.s32 	%r5, %r55, %r44, %r3;
	mad.lo.s32 	%r6, %r53, %r44, %r2;
	add.s32 	%r7, %r56, %r2;
	add.s32 	%r8, %r56, %r3;
	mul.lo.s32 	%r57, %r5, %r47;
	add.s32 	%r58, %r57, %r6;
	add.s32 	%r59, %r57, %r7;
	mad.lo.s32 	%r60, %r8, %r47, %r6;
	add.s32 	%r61, %r4, %r2;
	mul.wide.s32 	%rd4, %r58, 4;
	add.s64 	%rd1, %rd3, %rd4;
	ld.global.u32 	%r62, [%rd1];
	shl.b32 	%r63, %r61, 2;
	add.s32 	%r9, %r49, %r63;
	st.shared.u32 	[%r9], %r62;
	mul.wide.s32 	%rd5, %r59, 4;
	add.s64 	%rd6, %rd3, %rd5;
	ld.global.u32 	%r64, [%rd6];
	add.s32 	%r10, %r9, %r48;
	st.shared.u32 	[%r10], %r64;
	mul.wide.s32 	%rd7, %r60, 4;
	add.s64 	%rd8, %rd3, %rd7;
	ld.global.u32 	%r65, [%rd8];
	add.s32 	%r11, %r10, %r48;
	st.shared.u32 	[%r11], %r65;
	max.s32 	%r66, %r5, %r6;
	setp.lt.s32 	%p3, %r66, %r45;
	@%p3 bra 	$L__BB3_2;
	mov.b32 	%r67, 1000000000;
	st.shared.u32 	[%r9], %r67;
$L__BB3_2:
	max.s32 	%r68, %r7, %r5;
	setp.lt.s32 	%p4, %r68, %r45;
	@%p4 bra 	$L__BB3_4;
	mov.b32 	%r69, 1000000000;
	st.shared.u32 	[%r10], %r69;
$L__BB3_4:
	max.s32 	%r70, %r8, %r6;
	setp.lt.s32 	%p5, %r70, %r45;
	@%p5 bra 	$L__BB3_6;
	mov.b32 	%r71, 1000000000;
	st.shared.u32 	[%r11], %r71;
$L__BB3_6:
	bar.sync 	0;
	setp.lt.s32 	%p6, %r44, 1;
	@%p6 bra 	$L__BB3_23;
	and.b32  	%r12, %r44, 3;
	setp.lt.u32 	%p7, %r44, 4;
	mov.b32 	%r115, 0;
	@%p7 bra 	$L__BB3_18;
	and.b32  	%r115, %r44, 2147483644;
	neg.s32 	%r114, %r115;
	shl.b32 	%r73, %r44, 3;
	or.b32  	%r74, %r73, 4;
	mul.lo.s32 	%r15, %r44, %r74;
	shl.b32 	%r75, %r2, 2;
	add.s32 	%r113, %r49, %r75;
	shl.b32 	%r17, %r44, 4;
	add.s32 	%r77, %r73, 8;
	mul.lo.s32 	%r18, %r44, %r77;
	add.s32 	%r78, %r73, 12;
	mul.lo.s32 	%r19, %r44, %r78;
	shl.b32 	%r20, %r1, 3;
	shl.b32 	%r79, %r3, 2;
	shl.b32 	%r80, %r44, 2;
	add.s32 	%r81, %r79, %r80;
	mad.lo.s32 	%r82, %r44, %r81, %r49;
	add.s32 	%r112, %r82, 8;
$L__BB3_9:
	ld.shared.u32 	%r83, [%r112+-8];
	add.s32 	%r84, %r113, %r20;
	ld.shared.u32 	%r85, [%r84];
	add.s32 	%r25, %r85, %r83;
	ld.shared.u32 	%r86, [%r9];
	setp.ge.s32 	%p8, %r25, %r86;
	@%p8 bra 	$L__BB3_11;
	st.shared.u32 	[%r9], %r25;
$L__BB3_11:
	bar.sync 	0;
	ld.shared.u32 	%r87, [%r112+-4];
	add.s32 	%r88, %r113, %r15;
	ld.shared.u32 	%r89, [%r88];
	add.s32 	%r26, %r89, %r87;
	ld.shared.u32 	%r90, [%r9];
	setp.ge.s32 	%p9, %r26, %r90;
	@%p9 bra 	$L__BB3_13;
	st.shared.u32 	[%r9], %r26;
$L__BB3_13:
	bar.sync 	0;
	ld.shared.u32 	%r91, [%r112];
	add.s32 	%r92, %r113, %r18;
	ld.shared.u32 	%r93, [%r92];
	add.s32 	%r27, %r93, %r91;
	ld.shared.u32 	%r94, [%r9];
	setp.ge.s32 	%p10, %r27, %r94;
	@%p10 bra 	$L__BB3_15;
	st.shared.u32 	[%r9], %r27;
$L__BB3_15:
	bar.sync 	0;
	ld.shared.u32 	%r95, [%r112+4];
	add.s32 	%r96, %r113, %r19;
	ld.shared.u32 	%r97, [%r96];
	add.s32 	%r28, %r97, %r95;
	ld.shared.u32 	%r98, [%r9];
	setp.ge.s32 	%p11, %r28, %r98;
	@%p11 bra 	$L__BB3_17;
	st.shared.u32 	[%r9], %r28;
$L__BB3_17:
	bar.sync 	0;
	add.s32 	%r114, %r114, 4;
	add.s32 	%r113, %r113, %r17;
	add.s32 	%r112, %r112, 16;
	setp.ne.s32 	%p12, %r114, 0;
	@%p12 bra 	$L__BB3_9;
$L__BB3_18:
	setp.eq.s32 	%p13, %r12, 0;
	@%p13 bra 	$L__BB3_23;
	shl.b32 	%r99, %r1, 3;
	mad.lo.s32 	%r100, %r115, %r44, %r2;
	shl.b32 	%r101, %r100, 2;
	add.s32 	%r102, %r99, %r101;
	add.s32 	%r118, %r49, %r102;
	shl.b32 	%r34, %r44, 2;
	add.s32 	%r105, %r115, %r4;
	shl.b32 	%r106, %r105, 2;
	add.s32 	%r107, %r48, %r106;
	add.s32 	%r117, %r49, %r107;
	neg.s32 	%r116, %r12;
$L__BB3_20:
	.pragma "nounroll";
	ld.shared.u32 	%r108, [%r117];
	ld.shared.u32 	%r109, [%r118];
	add.s32 	%r40, %r109, %r108;
	ld.shared.u32 	%r110, [%r9];
	setp.ge.s32 	%p14, %r40, %r110;
	@%p14 bra 	$L__BB3_22;
	st.shared.u32 	[%r9], %r40;
$L__BB3_22:
	bar.sync 	0;
	add.s32 	%r118, %r118, %r34;
	add.s32 	%r117, %r117, 4;
	add.s32 	%r116, %r116, 1;
	setp.ne.s32 	%p15, %r116, 0;
	@%p15 bra 	$L__BB3_20;
$L__BB3_23:
	ld.shared.u32 	%r111, [%r9];
	st.global.u32 	[%rd1], %r111;
	ret;

}
	// .globl	_Z9phase_oneILi16EEvPiiii
.visible .entry _Z9phase_oneILi16EEvPiiii(
	.param .u64 .ptr .align 1 _Z9phase_oneILi16EEvPiiii_param_0,
	.param .u32 _Z9phase_oneILi16EEvPiiii_param_1,
	.param .u32 _Z9phase_oneILi16EEvPiiii_param_2,
	.param .u32 _Z9phase_oneILi16EEvPiiii_param_3
)
{
	.reg .pred 	%p<19>;
	.reg .b32 	%r<100>;
	.reg .b64 	%rd<5>;
	// demoted variable
	.shared .align 4 .b8 _ZZ9phase_oneILi16EEvPiiiiE1s[1024];
	ld.param.u64 	%rd2, [_Z9phase_oneILi16EEvPiiii_param_0];
	ld.param.u32 	%r37, [_Z9phase_oneILi16EEvPiiii_param_1];
	ld.param.u32 	%r38, [_Z9phase_oneILi16EEvPiiii_param_2];
	ld.param.u32 	%r39, [_Z9phase_oneILi16EEvPiiii_param_3];
	cvta.to.global.u64 	%rd3, %rd2;
	mov.u32 	%r40, %tid.x;
	mov.u32 	%r41, %tid.y;
	shl.b32 	%r42, %r37, 4;
	add.s32 	%r43, %r42, %r41;
	add.s32 	%r44, %r42, %r40;
	mad.lo.s32 	%r45, %r43, %r38, %r44;
	mul.wide.s32 	%rd4, %r45, 4;
	add.s64 	%rd1, %rd3, %rd4;
	ld.global.u32 	%r46, [%rd1];
	shl.b32 	%r47, %r41, 6;
	mov.u32 	%r48, _ZZ9phase_oneILi16EEvPiiiiE1s;
	add.s32 	%r1, %r48, %r47;
	shl.b32 	%r49, %r40, 2;
	add.s32 	%r2, %r1, %r49;
	setp.ge.s32 	%p1, %r43, %r39;
	setp.ge.s32 	%p2, %r44, %r39;
	selp.b32 	%r50, 1000000000, %r46, %p2;
	selp.b32 	%r51, 1000000000, %r50, %p1;
	st.shared.u32 	[%r2], %r51;
	bar.sync 	0;
	add.s32 	%r3, %r48, %r49;
	ld.shared.u32 	%r85, [%r2];
	ld.shared.u32 	%r52, [%r1];
	ld.shared.u32 	%r53, [%r3];
	add.s32 	%r5, %r53, %r52;
	setp.ge.s32 	%p3, %r5, %r85;
	@%p3 bra 	$L__BB4_2;
	st.shared.u32 	[%r2], %r5;
	mov.u32 	%r85, %r5;
$L__BB4_2:
	bar.sync 	0;
	ld.shared.u32 	%r54, [%r1+4];
	ld.shared.u32 	%r55, [%r3+64];
	add.s32 	%r7, %r55, %r54;
	setp.ge.s32 	%p4, %r7, %r85;
	@%p4 bra 	$L__BB4_4;
	st.shared.u32 	[%r2], %r7;
	mov.u32 	%r85, %r7;
$L__BB4_4:
	bar.sync 	0;
	ld.shared.u32 	%r56, [%r1+8];
	ld.shared.u32 	%r57, [%r3+128];
	add.s32 	%r9, %r57, %r56;
	setp.ge.s32 	%p5, %r9, %r85;
	@%p5 bra 	$L__BB4_6;
	st.shared.u32 	[%r2], %r9;
	mov.u32 	%r85, %r9;
$L__BB4_6:
	bar.sync 	0;
	ld.shared.u32 	%r58, [%r1+12];
	ld.shared.u32 	%r59, [%r3+192];
	add.s32 	%r11, %r59, %r58;
	setp.ge.s32 	%p6, %r11, %r85;
	@%p6 bra 	$L__BB4_8;
	st.shared.u32 	[%r2], %r11;
	mov.u32 	%r85, %r11;
$L__BB4_8:
	bar.sync 	0;
	ld.shared.u32 	%r60, [%r1+16];
	ld.shared.u32 	%r61, [%r3+256];
	add.s32 	%r13, %r61, %r60;
	setp.ge.s32 	%p7, %r13, %r85;
	@%p7 bra 	$L__BB4_10;
	st.shared.u32 	[%r2], %r13;
	mov.u32 	%r85, %r13;
$L__BB4_10:
	bar.sync 	0;
	ld.shared.u32 	%r62, [%r1+20];
	ld.shared.u32 	%r63, [%r3+320];
	add.s32 	%r15, %r63, %r62;
	setp.ge.s32 	%p8, %r15, %r85;
	@%p8 bra 	$L__BB4_12;
	st.shared.u32 	[%r2], %r15;
	mov.u32 	%r85, %r15;
$L__BB4_12:
	bar.sync 	0;
	ld.shared.u32 	%r64, [%r1+24];
	ld.shared.u32 	%r65, [%r3+384];
	add.s32 	%r17, %r65, %r64;
	setp.ge.s32 	%p9, %r17, %r85;
	@%p9 bra 	$L__BB4_14;
	st.shared.u32 	[%r2], %r17;
	mov.u32 	%r85, %r17;
$L__BB4_14:
	bar.sync 	0;
	ld.shared.u32 	%r66, [%r1+28];
	ld.shared.u32 	%r67, [%r3+448];
	add.s32 	%r19, %r67, %r66;
	setp.ge.s32 	%p10, %r19, %r85;
	@%p10 bra 	$L__BB4_16;
	st.shared.u32 	[%r2], %r19;
	mov.u32 	%r85, %r19;
$L__BB4_16:
	bar.sync 	0;
	ld.shared.u32 	%r68, [%r1+32];
	ld.shared.u32 	%r69, [%r3+512];
	add.s32 	%r21, %r69, %r68;
	setp.ge.s32 	%p11, %r21, %r85;
	@%p11 bra 	$L__BB4_18;
	st.shared.u32 	[%r2], %r21;
	mov.u32 	%r85, %r21;
$L__BB4_18:
	bar.sync 	0;
	ld.shared.u32 	%r70, [%r1+36];
	ld.shared.u32 	%r71, [%r3+576];
	add.s32 	%r23, %r71, %r70;
	setp.ge.s32 	%p12, %r23, %r85;
	@%p12 bra 	$L__BB4_20;
	st.shared.u32 	[%r2], %r23;
	mov.u32 	%r85, %r23;
$L__BB4_20:
	bar.sync 	0;
	ld.shared.u32 	%r72, [%r1+40];
	ld.shared.u32 	%r73, [%r3+640];
	add.s32 	%r25, %r73, %r72;
	setp.ge.s32 	%p13, %r25, %r85;
	@%p13 bra 	$L__BB4_22;
	st.shared.u32 	[%r2], %r25;
	mov.u32 	%r85, %r25;
$L__BB4_22:
	bar.sync 	0;
	ld.shared.u32 	%r74, [%r1+44];
	ld.shared.u32 	%r75, [%r3+704];
	add.s32 	%r27, %r75, %r74;
	setp.ge.s32 	%p14, %r27, %r85;
	@%p14 bra 	$L__BB4_24;
	st.shared.u32 	[%r2], %r27;
	mov.u32 	%r85, %r27;
$L__BB4_24:
	bar.sync 	0;
	ld.shared.u32 	%r76, [%r1+48];
	ld.shared.u32 	%r77, [%r3+768];
	add.s32 	%r29, %r77, %r76;
	setp.ge.s32 	%p15, %r29, %r85;
	@%p15 bra 	$L__BB4_26;
	st.shared.u32 	[%r2], %r29;
	mov.u32 	%r85, %r29;
$L__BB4_26:
	bar.sync 	0;
	ld.shared.u32 	%r78, [%r1+52];
	ld.shared.u32 	%r79, [%r3+832];
	add.s32 	%r31, %r79, %r78;
	setp.ge.s32 	%p16, %r31, %r85;
	@%p16 bra 	$L__BB4_28;
	st.shared.u32 	[%r2], %r31;
	mov.u32 	%r85, %r31;
$L__BB4_28:
	bar.sync 	0;
	ld.shared.u32 	%r80, [%r1+56];
	ld.shared.u32 	%r81, [%r3+896];
	add.s32 	%r33, %r81, %r80;
	setp.ge.s32 	%p17, %r33, %r85;
	@%p17 bra 	$L__BB4_30;
	st.shared.u32 	[%r2], %r33;
	mov.u32 	%r85, %r33;
$L__BB4_30:
	bar.sync 	0;
	ld.shared.u32 	%r82, [%r1+60];
	ld.shared.u32 	%r83, [%r3+960];
	add.s32 	%r35, %r83, %r82;
	setp.ge.s32 	%p18, %r35, %r85;
	@%p18 bra 	$L__BB4_32;
	st.shared.u32 	[%r2], %r35;
	mov.u32 	%r85, %r35;
$L__BB4_32:
	bar.sync 	0;
	st.global.u32 	[%rd1], %r85;
	ret;

}
	// .globl	_Z9phase_twoILi16EEvPiiii
.visible .entry _Z9phase_twoILi16EEvPiiii(
	.param .u64 .ptr .align 1 _Z9phase_twoILi16EEvPiiii_param_0,
	.param .u32 _Z9phase_twoILi16EEvPiiii_param_1,
	.param .u32 _Z9phase_twoILi16EEvPiiii_param_2,
	.param .u32 _Z9phase_twoILi16EEvPiiii_param_3
)
{
	.reg .pred 	%p<38>;
	.reg .b32 	%r<212>;
	.reg .b64 	%rd<7>;
	// demoted variable
	.shared .align 4 .b8 _ZZ9phase_twoILi16EEvPiiiiE3s_m[1024];
	// demoted variable
	.shared .align 4 .b8 _ZZ9phase_twoILi16EEvPiiiiE3s_c[1024];
	ld.param.u64 	%rd2, [_Z9phase_twoILi16EEvPiiii_param_0];
	ld.param.u32 	%r90, [_Z9phase_twoILi16EEvPiiii_param_1];
	ld.param.u32 	%r88, [_Z9phase_twoILi16EEvPiiii_param_2];
	ld.param.u32 	%r89, [_Z9phase_twoILi16EEvPiiii_param_3];
	mov.u32 	%r1, %tid.x;
	mov.u32 	%r2, %tid.y;
	mov.u32 	%r91, %ctaid.x;
	mov.u32 	%r3, %ctaid.y;
	shl.b32 	%r4, %r90, 4;
	setp.ge.s32 	%p1, %r91, %r90;
	selp.u32 	%r92, 1, 0, %p1;
	add.s32 	%r5, %r91, %r92;
	setp.ne.s32 	%p2, %r3, 0;
	@%p2 bra 	$L__BB5_2;
	add.s32 	%r175, %r4, %r2;
	shl.b32 	%r94, %r5, 4;
	add.s32 	%r176, %r94, %r1;
	add.s32 	%r178, %r4, %r1;
	mov.u32 	%r177, %r175;
	bra.uni 	$L__BB5_3;
$L__BB5_2:
	shl.b32 	%r93, %r5, 4;
	add.s32 	%r175, %r93, %r2;
	add.s32 	%r176, %r4, %r1;
	add.s32 	%r177, %r4, %r2;
	mov.u32 	%r178, %r176;
$L__BB5_3:
	cvta.to.global.u64 	%rd3, %rd2;
	mad.lo.s32 	%r95, %r175, %r88, %r176;
	mad.lo.s32 	%r96, %r177, %r88, %r178;
	mul.wide.s32 	%rd4, %r95, 4;
	add.s64 	%rd1, %rd3, %rd4;
	ld.global.u32 	%r97, [%rd1];
	shl.b32 	%r98, %r2, 6;
	mov.u32 	%r99, _ZZ9phase_twoILi16EEvPiiiiE3s_m;
	add.s32 	%r16, %r99, %r98;
	shl.b32 	%r100, %r1, 2;
	add.s32 	%r17, %r16, %r100;
	st.shared.u32 	[%r17], %r97;
	mul.wide.s32 	%rd5, %r96, 4;
	add.s64 	%rd6, %rd3, %rd5;
	ld.global.u32 	%r101, [%rd6];
	mov.u32 	%r102, _ZZ9phase_twoILi16EEvPiiiiE3s_c;
	add.s32 	%r18, %r102, %r98;
	add.s32 	%r19, %r18, %r100;
	st.shared.u32 	[%r19], %r101;
	max.s32 	%r103, %r175, %r176;
	setp.lt.s32 	%p3, %r103, %r89;
	@%p3 bra 	$L__BB5_5;
	mov.b32 	%r104, 1000000000;
	st.shared.u32 	[%r17], %r104;
$L__BB5_5:
	max.s32 	%r105, %r177, %r178;
	setp.lt.s32 	%p4, %r105, %r89;
	@%p4 bra 	$L__BB5_7;
	mov.b32 	%r106, 1000000000;
	st.shared.u32 	[%r19], %r106;
$L__BB5_7:
	setp.eq.s32 	%p5, %r3, 0;
	bar.sync 	0;
	ld.shared.u32 	%r180, [%r17];
	@%p5 bra 	$L__BB5_41;
	add.s32 	%r21, %r102, %r100;
	ld.shared.u32 	%r109, [%r16];
	ld.shared.u32 	%r110, [%r21];
	add.s32 	%r22, %r110, %r109;
	setp.lt.s32 	%p6, %r22, %r180;
	@%p6 bra 	$L__BB5_9;
	bra.uni 	$L__BB5_10;
$L__BB5_9:
	st.shared.u32 	[%r17], %r22;
	mov.u32 	%r180, %r22;
$L__BB5_10:
	bar.sync 	0;
	ld.shared.u32 	%r111, [%r16+4];
	ld.shared.u32 	%r112, [%r21+64];
	add.s32 	%r57, %r112, %r111;
	setp.ge.s32 	%p7, %r57, %r180;
	@%p7 bra 	$L__BB5_12;
	st.shared.u32 	[%r17], %r57;
	mov.u32 	%r180, %r57;
$L__BB5_12:
	bar.sync 	0;
	ld.shared.u32 	%r113, [%r16+8];
	ld.shared.u32 	%r114, [%r21+128];
	add.s32 	%r59, %r114, %r113;
	setp.ge.s32 	%p8, %r59, %r180;
	@%p8 bra 	$L__BB5_14;
	st.shared.u32 	[%r17], %r59;
	mov.u32 	%r180, %r59;
$L__BB5_14:
	bar.sync 	0;
	ld.shared.u32 	%r115, [%r16+12];
	ld.shared.u32 	%r116, [%r21+192];
	add.s32 	%r61, %r116, %r115;
	setp.ge.s32 	%p9, %r61, %r180;
	@%p9 bra 	$L__BB5_16;
	st.shared.u32 	[%r17], %r61;
	mov.u32 	%r180, %r61;
$L__BB5_16:
	bar.sync 	0;
	ld.shared.u32 	%r117, [%r16+16];
	ld.shared.u32 	%r118, [%r21+256];
	add.s32 	%r63, %r118, %r117;
	setp.ge.s32 	%p10, %r63, %r180;
	@%p10 bra 	$L__BB5_18;
	st.shared.u32 	[%r17], %r63;
	mov.u32 	%r180, %r63;
$L__BB5_18:
	bar.sync 	0;
	ld.shared.u32 	%r119, [%r16+20];
	ld.shared.u32 	%r120, [%r21+320];
	add.s32 	%r65, %r120, %r119;
	setp.ge.s32 	%p11, %r65, %r180;
	@%p11 bra 	$L__BB5_20;
	st.shared.u32 	[%r17], %r65;
	mov.u32 	%r180, %r65;
$L__BB5_20:
	bar.sync 	0;
	ld.shared.u32 	%r121, [%r16+24];
	ld.shared.u32 	%r122, [%r21+384];
	add.s32 	%r67, %r122, %r121;
	setp.ge.s32 	%p12, %r67, %r180;
	@%p12 bra 	$L__BB5_22;
	st.shared.u32 	[%r17], %r67;
	mov.u32 	%r180, %r67;
$L__BB5_22:
	bar.sync 	0;
	ld.shared.u32 	%r123, [%r16+28];
	ld.shared.u32 	%r124, [%r21+448];
	add.s32 	%r69, %r124, %r123;
	setp.ge.s32 	%p13, %r69, %r180;
	@%p13 bra 	$L__BB5_24;
	st.shared.u32 	[%r17], %r69;
	mov.u32 	%r180, %r69;
$L__BB5_24:
	bar.sync 	0;
	ld.shared.u32 	%r125, [%r16+32];
	ld.shared.u32 	%r126, [%r21+512];
	add.s32 	%r71, %r126, %r125;
	setp.ge.s32 	%p14, %r71, %r180;
	@%p14 bra 	$L__BB5_26;
	st.shared.u32 	[%r17], %r71;
	mov.u32 	%r180, %r71;
$L__BB5_26:
	bar.sync 	0;
	ld.shared.u32 	%r127, [%r16+36];
	ld.shared.u32 	%r128, [%r21+576];
	add.s32 	%r73, %r128, %r127;
	setp.ge.s32 	%p15, %r73, %r180;
	@%p15 bra 	$L__BB5_28;
	st.shared.u32 	[%r17], %r73;
	mov.u32 	%r180, %r73;
$L__BB5_28:
	bar.sync 	0;
	ld.shared.u32 	%r129, [%r16+40];
	ld.shared.u32 	%r130, [%r21+640];
	add.s32 	%r75, %r130, %r129;
	setp.ge.s32 	%p16, %r75, %r180;
	@%p16 bra 	$L__BB5_30;
	st.shared.u32 	[%r17], %r75;
	mov.u32 	%r180, %r75;
$L__BB5_30:
	bar.sync 	0;
	ld.shared.u32 	%r131, [%r16+44];
	ld.shared.u32 	%r132, [%r21+704];
	add.s32 	%r77, %r132, %r131;
	setp.ge.s32 	%p17, %r77, %r180;
	@%p17 bra 	$L__BB5_32;
	st.shared.u32 	[%r17], %r77;
	mov.u32 	%r180, %r77;
$L__BB5_32:
	bar.sync 	0;
	ld.shared.u32 	%r133, [%r16+48];
	ld.shared.u32 	%r134, [%r21+768];
	add.s32 	%r79, %r134, %r133;
	setp.ge.s32 	%p18, %r79, %r180;
	@%p18 bra 	$L__BB5_34;
	st.shared.u32 	[%r17], %r79;
	mov.u32 	%r180, %r79;
$L__BB5_34:
	bar.sync 	0;
	ld.shared.u32 	%r135, [%r16+52];
	ld.shared.u32 	%r136, [%r21+832];
	add.s32 	%r81, %r136, %r135;
	setp.ge.s32 	%p19, %r81, %r180;
	@%p19 bra 	$L__BB5_36;
	st.shared.u32 	[%r17], %r81;
	mov.u32 	%r180, %r81;
$L__BB5_36:
	bar.sync 	0;
	ld.shared.u32 	%r137, [%r16+56];
	ld.shared.u32 	%r138, [%r21+896];
	add.s32 	%r83, %r138, %r137;
	setp.ge.s32 	%p20, %r83, %r180;
	@%p20 bra 	$L__BB5_38;
	st.shared.u32 	[%r17], %r83;
	mov.u32 	%r180, %r83;
$L__BB5_38:
	bar.sync 	0;
	ld.shared.u32 	%r139, [%r16+60];
	ld.shared.u32 	%r140, [%r21+960];
	add.s32 	%r85, %r140, %r139;
	setp.ge.s32 	%p21, %r85, %r180;
	@%p21 bra 	$L__BB5_40;
	st.shared.u32 	[%r17], %r85;
	mov.u32 	%r180, %r85;
$L__BB5_40:
	bar.sync 	0;
	bra.uni 	$L__BB5_74;
$L__BB5_41:
	add.s32 	%r23, %r99, %r100;
	ld.shared.u32 	%r143, [%r18];
	ld.shared.u32 	%r144, [%r23];
	add.s32 	%r24, %r144, %r143;
	setp.ge.s32 	%p22, %r24, %r180;
	@%p22 bra 	$L__BB5_43;
	st.shared.u32 	[%r17], %r24;
	mov.u32 	%r180, %r24;
$L__BB5_43:
	bar.sync 	0;
	ld.shared.u32 	%r145, [%r18+4];
	ld.shared.u32 	%r146, [%r23+64];
	add.s32 	%r26, %r146, %r145;
	setp.ge.s32 	%p23, %r26, %r180;
	@%p23 bra 	$L__BB5_45;
	st.shared.u32 	[%r17], %r26;
	mov.u32 	%r180, %r26;
$L__BB5_45:
	bar.sync 	0;
	ld.shared.u32 	%r147, [%r18+8];
	ld.shared.u32 	%r148, [%r23+128];
	add.s32 	%r28, %r148, %r147;
	setp.ge.s32 	%p24, %r28, %r180;
	@%p24 bra 	$L__BB5_47;
	st.shared.u32 	[%r17], %r28;
	mov.u32 	%r180, %r28;
$L__BB5_47:
	bar.sync 	0;
	ld.shared.u32 	%r149, [%r18+12];
	ld.shared.u32 	%r150, [%r23+192];
	add.s32 	%r30, %r150, %r149;
	setp.ge.s32 	%p25, %r30, %r180;
	@%p25 bra 	$L__BB5_49;
	st.shared.u32 	[%r17], %r30;
	mov.u32 	%r180, %r30;
$L__BB5_49:
	bar.sync 	0;
	ld.shared.u32 	%r151, [%r18+16];
	ld.shared.u32 	%r152, [%r23+256];
	add.s32 	%r32, %r152, %r151;
	setp.ge.s32 	%p26, %r32, %r180;
	@%p26 bra 	$L__BB5_51;
	st.shared.u32 	[%r17], %r32;
	mov.u32 	%r180, %r32;
$L__BB5_51:
	bar.sync 	0;
	ld.shared.u32 	%r153, [%r18+20];
	ld.shared.u32 	%r154, [%r23+320];
	add.s32 	%r34, %r154, %r153;
	setp.ge.s32 	%p27, %r34, %r180;
	@%p27 bra 	$L__BB5_53;
	st.shared.u32 	[%r17], %r34;
	mov.u32 	%r180, %r34;
$L__BB5_53:
	bar.sync 	0;
	ld.shared.u32 	%r155, [%r18+24];
	ld.shared.u32 	%r156, [%r23+384];
	add.s32 	%r36, %r156, %r155;
	setp.ge.s32 	%p28, %r36, %r180;
	@%p28 bra 	$L__BB5_55;
	st.shared.u32 	[%r17], %r36;
	mov.u32 	%r180, %r36;
$L__BB5_55:
	bar.sync 	0;
	ld.shared.u32 	%r157, [%r18+28];
	ld.shared.u32 	%r158, [%r23+448];
	add.s32 	%r38, %r158, %r157;
	setp.ge.s32 	%p29, %r38, %r180;
	@%p29 bra 	$L__BB5_57;
	st.shared.u32 	[%r17], %r38;
	mov.u32 	%r180, %r38;
$L__BB5_57:
	bar.sync 	0;
	ld.shared.u32 	%r159, [%r18+32];
	ld.shared.u32 	%r160, [%r23+512];
	add.s32 	%r40, %r160, %r159;
	setp.ge.s32 	%p30, %r40, %r180;
	@%p30 bra 	$L__BB5_59;
	st.shared.u32 	[%r17], %r40;
	mov.u32 	%r180, %r40;
$L__BB5_59:
	bar.sync 	0;
	ld.shared.u32 	%r161, [%r18+36];
	ld.shared.u32 	%r162, [%r23+576];
	add.s32 	%r42, %r162, %r161;
	setp.ge.s32 	%p31, %r42, %r180;
	@%p31 bra 	$L__BB5_61;
	st.shared.u32 	[%r17], %r42;
	mov.u32 	%r180, %r42;
$L__BB5_61:
	bar.sync 	0;
	ld.shared.u32 	%r163, [%r18+40];
	ld.shared.u32 	%r164, [%r23+640];
	add.s32 	%r44, %r164, %r163;
	setp.ge.s32 	%p32, %r44, %r180;
	@%p32 bra 	$L__BB5_63;
	st.shared.u32 	[%r17], %r44;
	mov.u32 	%r180, %r44;
$L__BB5_63:
	bar.sync 	0;
	ld.shared.u32 	%r165, [%r18+44];
	ld.shared.u32 	%r166, [%r23+704];
	add.s32 	%r46, %r166, %r165;
	setp.ge.s32 	%p33, %r46, %r180;
	@%p33 bra 	$L__BB5_65;
	st.shared.u32 	[%r17], %r46;
	mov.u32 	%r180, %r46;
$L__BB5_65:
	bar.sync 	0;
	ld.shared.u32 	%r167, [%r18+48];
	ld.shared.u32 	%r168, [%r23+768];
	add.s32 	%r48, %r168, %r167;
	setp.ge.s32 	%p34, %r48, %r180;
	@%p34 bra 	$L__BB5_67;
	st.shared.u32 	[%r17], %r48;
	mov.u32 	%r180, %r48;
$L__BB5_67:
	bar.sync 	0;
	ld.shared.u32 	%r169, [%r18+52];
	ld.shared.u32 	%r170, [%r23+832];
	add.s32 	%r50, %r170, %r169;
	setp.ge.s32 	%p35, %r50, %r180;
	@%p35 bra 	$L__BB5_69;
	st.shared.u32 	[%r17], %r50;
	mov.u32 	%r180, %r50;
$L__BB5_69:
	bar.sync 	0;
	ld.shared.u32 	%r171, [%r18+56];
	ld.shared.u32 	%r172, [%r23+896];
	add.s32 	%r52, %r172, %r171;
	setp.ge.s32 	%p36, %r52, %r180;
	@%p36 bra 	$L__BB5_71;
	st.shared.u32 	[%r17], %r52;
	mov.u32 	%r180, %r52;
$L__BB5_71:
	bar.sync 	0;
	ld.shared.u32 	%r173, [%r18+60];
	ld.shared.u32 	%r174, [%r23+960];
	add.s32 	%r54, %r174, %r173;
	setp.ge.s32 	%p37, %r54, %r180;
	@%p37 bra 	$L__BB5_73;
	st.shared.u32 	[%r17], %r54;
	mov.u32 	%r180, %r54;
$L__BB5_73:
	bar.sync 	0;
$L__BB5_74:
	st.global.u32 	[%rd1], %r180;
	ret;

}
	// .globl	_Z11phase_threeILi16EEvPiiii
.visible .entry _Z11phase_threeILi16EEvPiiii(
	.param .u64 .ptr .align 1 _Z11phase_threeILi16EEvPiiii_param_0,
	.param .u32 _Z11phase_threeILi16EEvPiiii_param_1,
	.param .u32 _Z11phase_threeILi16EEvPiiii_param_2,
	.param .u32 _Z11phase_threeILi16EEvPiiii_param_3
)
{
	.reg .pred 	%p<22>;
	.reg .b32 	%r<127>;
	.reg .b64 	%rd<9>;
	// demoted variable
	.shared .align 4 .b8 _ZZ11phase_threeILi16EEvPiiiiE3s_m[1024];
	// demoted variable
	.shared .align 4 .b8 _ZZ11phase_threeILi16EEvPiiiiE3s_l[1024];
	// demoted variable
	.shared .align 4 .b8 _ZZ11phase_threeILi16EEvPiiiiE3s_r[1024];
	ld.param.u64 	%rd2, [_Z11phase_threeILi16EEvPiiii_param_0];
	ld.param.u32 	%r45, [_Z11phase_threeILi16EEvPiiii_param_1];
	ld.param.u32 	%r46, [_Z11phase_threeILi16EEvPiiii_param_2];
	ld.param.u32 	%r44, [_Z11phase_threeILi16EEvPiiii_param_3];
	cvta.to.global.u64 	%rd3, %rd2;
	mov.u32 	%r1, %tid.x;
	mov.u32 	%r47, %tid.y;
	mov.u32 	%r48, %ctaid.x;
	mov.u32 	%r49, %ctaid.y;
	setp.ge.s32 	%p1, %r48, %r45;
	selp.u32 	%r50, 1, 0, %p1;
	add.s32 	%r51, %r48, %r50;
	setp.ge.s32 	%p2, %r49, %r45;
	selp.u32 	%r52, 1, 0, %p2;
	add.s32 	%r53, %r49, %r52;
	shl.b32 	%r54, %r45, 4;
	shl.b32 	%r55, %r53, 4;
	add.s32 	%r2, %r55, %r47;
	shl.b32 	%r56, %r51, 4;
	add.s32 	%r3, %r56, %r1;
	add.s32 	%r4, %r54, %r1;
	add.s32 	%r5, %r54, %r47;
	mul.lo.s32 	%r57, %r2, %r46;
	add.s32 	%r58, %r57, %r3;
	add.s32 	%r59, %r57, %r4;
	mad.lo.s32 	%r60, %r5, %r46, %r3;
	mul.wide.s32 	%rd4, %r58, 4;
	add.s64 	%rd1, %rd3, %rd4;
	ld.global.u32 	%r61, [%rd1];
	shl.b32 	%r62, %r47, 6;
	mov.u32 	%r63, _ZZ11phase_threeILi16EEvPiiiiE3s_m;
	add.s32 	%r64, %r63, %r62;
	shl.b32 	%r65, %r1, 2;
	add.s32 	%r6, %r64, %r65;
	st.shared.u32 	[%r6], %r61;
	mul.wide.s32 	%rd5, %r59, 4;
	add.s64 	%rd6, %rd3, %rd5;
	ld.global.u32 	%r66, [%rd6];
	mov.u32 	%r67, _ZZ11phase_threeILi16EEvPiiiiE3s_l;
	add.s32 	%r7, %r67, %r62;
	add.s32 	%r8, %r7, %r65;
	st.shared.u32 	[%r8], %r66;
	mul.wide.s32 	%rd7, %r60, 4;
	add.s64 	%rd8, %rd3, %rd7;
	ld.global.u32 	%r68, [%rd8];
	mov.u32 	%r69, _ZZ11phase_threeILi16EEvPiiiiE3s_r;
	add.s32 	%r70, %r69, %r62;
	add.s32 	%r9, %r70, %r65;
	st.shared.u32 	[%r9], %r68;
	max.s32 	%r71, %r2, %r3;
	setp.lt.s32 	%p3, %r71, %r44;
	@%p3 bra 	$L__BB6_2;
	mov.b32 	%r72, 1000000000;
	st.shared.u32 	[%r6], %r72;
$L__BB6_2:
	max.s32 	%r73, %r4, %r2;
	setp.lt.s32 	%p4, %r73, %r44;
	@%p4 bra 	$L__BB6_4;
	mov.b32 	%r74, 1000000000;
	st.shared.u32 	[%r8], %r74;
$L__BB6_4:
	max.s32 	%r75, %r5, %r3;
	setp.lt.s32 	%p5, %r75, %r44;
	@%p5 bra 	$L__BB6_6;
	mov.b32 	%r76, 1000000000;
	st.shared.u32 	[%r9], %r76;
$L__BB6_6:
	bar.sync 	0;
	add.s32 	%r10, %r69, %r65;
	ld.shared.u32 	%r112, [%r6];
	ld.shared.u32 	%r79, [%r7];
	ld.shared.u32 	%r80, [%r10];
	add.s32 	%r12, %r80, %r79;
	setp.ge.s32 	%p6, %r12, %r112;
	@%p6 bra 	$L__BB6_8;
	st.shared.u32 	[%r6], %r12;
	mov.u32 	%r112, %r12;
$L__BB6_8:
	bar.sync 	0;
	ld.shared.u32 	%r81, [%r7+4];
	ld.shared.u32 	%r82, [%r10+64];
	add.s32 	%r14, %r82, %r81;
	setp.ge.s32 	%p7, %r14, %r112;
	@%p7 bra 	$L__BB6_10;
	st.shared.u32 	[%r6], %r14;
	mov.u32 	%r112, %r14;
$L__BB6_10:
	bar.sync 	0;
	ld.shared.u32 	%r83, [%r7+8];
	ld.shared.u32 	%r84, [%r10+128];
	add.s32 	%r16, %r84, %r83;
	setp.ge.s32 	%p8, %r16, %r112;
	@%p8 bra 	$L__BB6_12;
	st.shared.u32 	[%r6], %r16;
	mov.u32 	%r112, %r16;
$L__BB6_12:
	bar.sync 	0;
	ld.shared.u32 	%r85, [%r7+12];
	ld.shared.u32 	%r86, [%r10+192];
	add.s32 	%r18, %r86, %r85;
	setp.ge.s32 	%p9, %r18, %r112;
	@%p9 bra 	$L__BB6_14;
	st.shared.u32 	[%r6], %r18;
	mov.u32 	%r112, %r18;
$L__BB6_14:
	bar.sync 	0;
	ld.shared.u32 	%r87, [%r7+16];
	ld.shared.u32 	%r88, [%r10+256];
	add.s32 	%r20, %r88, %r87;
	setp.ge.s32 	%p10, %r20, %r112;
	@%p10 bra 	$L__BB6_16;
	st.shared.u32 	[%r6], %r20;
	mov.u32 	%r112, %r20;
$L__BB6_16:
	bar.sync 	0;
	ld.shared.u32 	%r89, [%r7+20];
	ld.shared.u32 	%r90, [%r10+320];
	add.s32 	%r22, %r90, %r89;
	setp.ge.s32 	%p11, %r22, %r112;
	@%p11 bra 	$L__BB6_18;
	st.shared.u32 	[%r6], %r22;
	mov.u32 	%r112, %r22;
$L__BB6_18:
	bar.sync 	0;
	ld.shared.u32 	%r91, [%r7+24];
	ld.shared.u32 	%r92, [%r10+384];
	add.s32 	%r24, %r92, %r91;
	setp.ge.s32 	%p12, %r24, %r112;
	@%p12 bra 	$L__BB6_20;
	st.shared.u32 	[%r6], %r24;
	mov.u32 	%r112, %r24;
$L__BB6_20:
	bar.sync 	0;
	ld.shared.u32 	%r93, [%r7+28];
	ld.shared.u32 	%r94, [%r10+448];
	add.s32 	%r26, %r94, %r93;
	setp.ge.s32 	%p13, %r26, %r112;
	@%p13 bra 	$L__BB6_22;
	st.shared.u32 	[%r6], %r26;
	mov.u32 	%r112, %r26;
$L__BB6_22:
	bar.sync 	0;
	ld.shared.u32 	%r95, [%r7+32];
	ld.shared.u32 	%r96, [%r10+512];
	add.s32 	%r28, %r96, %r95;
	setp.ge.s32 	%p14, %r28, %r112;
	@%p14 bra 	$L__BB6_24;
	st.shared.u32 	[%r6], %r28;
	mov.u32 	%r112, %r28;
$L__BB6_24:
	bar.sync 	0;
	ld.shared.u32 	%r97, [%r7+36];
	ld.shared.u32 	%r98, [%r10+576];
	add.s32 	%r30, %r98, %r97;
	setp.ge.s32 	%p15, %r30, %r112;
	@%p15 bra 	$L__BB6_26;
	st.shared.u32 	[%r6], %r30;
	mov.u32 	%r112, %r30;
$L__BB6_26:
	bar.sync 	0;
	ld.shared.u32 	%r99, [%r7+40];
	ld.shared.u32 	%r100, [%r10+640];
	add.s32 	%r32, %r100, %r99;
	setp.ge.s32 	%p16, %r32, %r112;
	@%p16 bra 	$L__BB6_28;
	st.shared.u32 	[%r6], %r32;
	mov.u32 	%r112, %r32;
$L__BB6_28:
	bar.sync 	0;
	ld.shared.u32 	%r101, [%r7+44];
	ld.shared.u32 	%r102, [%r10+704];
	add.s32 	%r34, %r102, %r101;
	setp.ge.s32 	%p17, %r34, %r112;
	@%p17 bra 	$L__BB6_30;
	st.shared.u32 	[%r6], %r34;
	mov.u32 	%r112, %r34;
$L__BB6_30:
	bar.sync 	0;
	ld.shared.u32 	%r103, [%r7+48];
	ld.shared.u32 	%r104, [%r10+768];
	add.s32 	%r36, %r104, %r103;
	setp.ge.s32 	%p18, %r36, %r112;
	@%p18 bra 	$L__BB6_32;
	st.shared.u32 	[%r6], %r36;
	mov.u32 	%r112, %r36;
$L__BB6_32:
	bar.sync 	0;
	ld.shared.u32 	%r105, [%r7+52];
	ld.shared.u32 	%r106, [%r10+832];
	add.s32 	%r38, %r106, %r105;
	setp.ge.s32 	%p19, %r38, %r112;
	@%p19 bra 	$L__BB6_34;
	st.shared.u32 	[%r6], %r38;
	mov.u32 	%r112, %r38;
$L__BB6_34:
	bar.sync 	0;
	ld.shared.u32 	%r107, [%r7+56];
	ld.shared.u32 	%r108, [%r10+896];
	add.s32 	%r40, %r108, %r107;
	setp.ge.s32 	%p20, %r40, %r112;
	@%p20 bra 	$L__BB6_36;
	st.shared.u32 	[%r6], %r40;
	mov.u32 	%r112, %r40;
$L__BB6_36:
	bar.sync 	0;
	ld.shared.u32 	%r109, [%r7+60];
	ld.shared.u32 	%r110, [%r10+960];
	add.s32 	%r42, %r110, %r109;
	setp.ge.s32 	%p21, %r42, %r112;
	@%p21 bra 	$L__BB6_38;
	st.shared.u32 	[%r6], %r42;
	mov.u32 	%r112, %r42;
$L__BB6_38:
	bar.sync 	0;
	st.global.u32 	[%rd1], %r112;
	ret;

}
	// .globl	_Z9phase_oneILi32EEvPiiii
.visible .entry _Z9phase_oneILi32EEvPiiii(
	.param .u64 .ptr .align 1 _Z9phase_oneILi32EEvPiiii_param_0,
	.param .u32 _Z9phase_oneILi32EEvPiiii_param_1,
	.param .u32 _Z9phase_oneILi32EEvPiiii_param_2,
	.param .u32 _Z9phase_oneILi32EEvPiiii_param_3
)
{
	.reg .pred 	%p<35>;
	.reg .b32 	%r<180>;
	.reg .b64 	%rd<5>;
	// demoted variable
	.shared .align 4 .b8 _ZZ9phase_oneILi32EEvPiiiiE1s[4096];
	ld.param.u64 	%rd2, [_Z9phase_oneILi32EEvPiiii_param_0];
	ld.param.u32 	%r69, [_Z9phase_oneILi32EEvPiiii_param_1];
	ld.param.u32 	%r70, [_Z9phase_oneILi32EEvPiiii_param_2];
	ld.param.u32 	%r71, [_Z9phase_oneILi32EEvPiiii_param_3];
	cvta.to.global.u64 	%rd3, %rd2;
	mov.u32 	%r72, %tid.x;
	mov.u32 	%r73, %tid.y;
	shl.b32 	%r74, %r69, 5;
	add.s32 	%r75, %r74, %r73;
	add.s32 	%r76, %r74, %r72;
	mad.lo.s32 	%r77, %r75, %r70, %r76;
	mul.wide.s32 	%rd4, %r77, 4;
	add.s64 	%rd1, %rd3, %rd4;
	ld.global.u32 	%r78, [%rd1];
	shl.b32 	%r79, %r73, 7;
	mov.u32 	%r80, _ZZ9phase_oneILi32EEvPiiiiE1s;
	add.s32 	%r1, %r80, %r79;
	shl.b32 	%r81, %r72, 2;
	add.s32 	%r2, %r1, %r81;
	setp.ge.s32 	%p1, %r75, %r71;
	setp.ge.s32 	%p2, %r76, %r71;
	selp.b32 	%r82, 1000000000, %r78, %p2;
	selp.b32 	%r83, 1000000000, %r82, %p1;
	st.shared.u32 	[%r2], %r83;
	bar.sync 	0;
	add.s32 	%r3, %r80, %r81;
	ld.shared.u32 	%r149, [%r2];
	ld.shared.u32 	%r84, [%r1];
	ld.shared.u32 	%r85, [%r3];
	add.s32 	%r5, %r85, %r84;
	setp.ge.s32 	%p3, %r5, %r149;
	@%p3 bra 	$L__BB7_2;
	st.shared.u32 	[%r2], %r5;
	mov.u32 	%r149, %r5;
$L__BB7_2:
	bar.sync 	0;
	ld.shared.u32 	%r86, [%r1+4];
	ld.shared.u32 	%r87, [%r3+128];
	add.s32 	%r7, %r87, %r86;
	setp.ge.s32 	%p4, %r7, %r149;
	@%p4 bra 	$L__BB7_4;
	st.shared.u32 	[%r2], %r7;
	mov.u32 	%r149, %r7;
$L__BB7_4:
	bar.sync 	0;
	ld.shared.u32 	%r88, [%r1+8];
	ld.shared.u32 	%r89, [%r3+256];
	add.s32 	%r9, %r89, %r88;
	setp.ge.s32 	%p5, %r9, %r149;
	@%p5 bra 	$L__BB7_6;
	st.shared.u32 	[%r2], %r9;
	mov.u32 	%r149, %r9;
$L__BB7_6:
	bar.sync 	0;
	ld.shared.u32 	%r90, [%r1+12];
	ld.shared.u32 	%r91, [%r3+384];
	add.s32 	%r11, %r91, %r90;
	setp.ge.s32 	%p6, %r11, %r149;
	@%p6 bra 	$L__BB7_8;
	st.shared.u32 	[%r2], %r11;
	mov.u32 	%r149, %r11;
$L__BB7_8:
	bar.sync 	0;
	ld.shared.u32 	%r92, [%r1+16];
	ld.shared.u32 	%r93, [%r3+512];
	add.s32 	%r13, %r93, %r92;
	setp.ge.s32 	%p7, %r13, %r149;
	@%p7 bra 	$L__BB7_10;
	st.shared.u32 	[%r2], %r13;
	mov.u32 	%r149, %r13;
$L__BB7_10:
	bar.sync 	0;
	ld.shared.u32 	%r94, [%r1+20];
	ld.shared.u32 	%r95, [%r3+640];
	add.s32 	%r15, %r95, %r94;
	setp.ge.s32 	%p8, %r15, %r149;
	@%p8 bra 	$L__BB7_12;
	st.shared.u32 	[%r2], %r15;
	mov.u32 	%r149, %r15;
$L__BB7_12:
	bar.sync 	0;
	ld.shared.u32 	%r96, [%r1+24];
	ld.shared.u32 	%r97, [%r3+768];
	add.s32 	%r17, %r97, %r96;
	setp.ge.s32 	%p9, %r17, %r149;
	@%p9 bra 	$L__BB7_14;
	st.shared.u32 	[%r2], %r17;
	mov.u32 	%r149, %r17;
$L__BB7_14:
	bar.sync 	0;
	ld.shared.u32 	%r98, [%r1+28];
	ld.shared.u32 	%r99, [%r3+896];
	add.s32 	%r19, %r99, %r98;
	setp.ge.s32 	%p10, %r19, %r149;
	@%p10 bra 	$L__BB7_16;
	st.shared.u32 	[%r2], %r19;
	mov.u32 	%r149, %r19;
$L__BB7_16:
	bar.sync 	0;
	ld.shared.u32 	%r100, [%r1+32];
	ld.shared.u32 	%r101, [%r3+1024];
	add.s32 	%r21, %r101, %r100;
	setp.ge.s32 	%p11, %r21, %r149;
	@%p11 bra 	$L__BB7_18;
	st.shared.u32 	[%r2], %r21;
	mov.u32 	%r149, %r21;
$L__BB7_18:
	bar.sync 	0;
	ld.shared.u32 	%r102, [%r1+36];
	ld.shared.u32 	%r103, [%r3+1152];
	add.s32 	%r23, %r103, %r102;
	setp.ge.s32 	%p12, %r23, %r149;
	@%p12 bra 	$L__BB7_20;
	st.shared.u32 	[%r2], %r23;
	mov.u32 	%r149, %r23;
$L__BB7_20:
	bar.sync 	0;
	ld.shared.u32 	%r104, [%r1+40];
	ld.shared.u32 	%r105, [%r3+1280];
	add.s32 	%r25, %r105, %r104;
	setp.ge.s32 	%p13, %r25, %r149;
	@%p13 bra 	$L__BB7_22;
	st.shared.u32 	[%r2], %r25;
	mov.u32 	%r149, %r25;
$L__BB7_22:
	bar.sync 	0;
	ld.shared.u32 	%r106, [%r1+44];
	ld.shared.u32 	%r107, [%r3+1408];
	add.s32 	%r27, %r107, %r106;
	setp.ge.s32 	%p14, %r27, %r149;
	@%p14 bra 	$L__BB7_24;
	st.shared.u32 	[%r2], %r27;
	mov.u32 	%r149, %r27;
$L__BB7_24:
	bar.sync 	0;
	ld.shared.u32 	%r108, [%r1+48];
	ld.shared.u32 	%r109, [%r3+1536];
	add.s32 	%r29, %r109, %r108;
	setp.ge.s32 	%p15, %r29, %r149;
	@%p15 bra 	$L__BB7_26;
	st.shared.u32 	[%r2], %r29;
	mov.u32 	%r149, %r29;
$L__BB7_26:
	bar.sync 	0;
	ld.shared.u32 	%r110, [%r1+52];
	ld.shared.u32 	%r111, [%r3+1664];
	add.s32 	%r31, %r111, %r110;
	setp.ge.s32 	%p16, %r31, %r149;
	@%p16 bra 	$L__BB7_28;
	st.shared.u32 	[%r2], %r31;
	mov.u32 	%r149, %r31;
$L__BB7_28:
	bar.sync 	0;
	ld.shared.u32 	%r112, [%r1+56];
	ld.shared.u32 	%r113, [%r3+1792];
	add.s32 	%r33, %r113, %r112;
	setp.ge.s32 	%p17, %r33, %r149;
	@%p17 bra 	$L__BB7_30;
	st.shared.u32 	[%r2], %r33;
	mov.u32 	%r149, %r33;
$L__BB7_30:
	bar.sync 	0;
	ld.shared.u32 	%r114, [%r1+60];
	ld.shared.u32 	%r115, [%r3+1920];
	add.s32 	%r35, %r115, %r114;
	setp.ge.s32 	%p18, %r35, %r149;
	@%p18 bra 	$L__BB7_32;
	st.shared.u32 	[%r2], %r35;
	mov.u32 	%r149, %r35;
$L__BB7_32:
	bar.sync 	0;
	ld.shared.u32 	%r116, [%r1+64];
	ld.shared.u32 	%r117, [%r3+2048];
	add.s32 	%r37, %r117, %r116;
	setp.ge.s32 	%p19, %r37, %r149;
	@%p19 bra 	$L__BB7_34;
	st.shared.u32 	[%r2], %r37;
	mov.u32 	%r149, %r37;
$L__BB7_34:
	bar.sync 	0;
	ld.shared.u32 	%r118, [%r1+68];
	ld.shared.u32 	%r119, [%r3+2176];
	add.s32 	%r39, %r119, %r118;
	setp.ge.s32 	%p20, %r39, %r149;
	@%p20 bra 	$L__BB7_36;
	st.shared.u32 	[%r2], %r39;
	mov.u32 	%r149, %r39;
$L__BB7_36:
	bar.sync 	0;
	ld.shared.u32 	%r120, [%r1+72];
	ld.shared.u32 	%r121, [%r3+2304];
	add.s32 	%r41, %r121, %r120;
	setp.ge.s32 	%p21, %r41, %r149;
	@%p21 bra 	$L__BB7_38;
	st.shared.u32 	[%r2], %r41;
	mov.u32 	%r149, %r41;
$L__BB7_38:
	bar.sync 	0;
	ld.shared.u32 	%r122, [%r1+76];
	ld.shared.u32 	%r123, [%r3+2432];
	add.s32 	%r43, %r123, %r122;
	setp.ge.s32 	%p22, %r43, %r149;
	@%p22 bra 	$L__BB7_40;
	st.shared.u32 	[%r2], %r43;
	mov.u32 	%r149, %r43;
$L__BB7_40:
	bar.sync 	0;
	ld.shared.u32 	%r124, [%r1+80];
	ld.shared.u32 	%r125, [%r3+2560];
	add.s32 	%r45, %r125, %r124;
	setp.ge.s32 	%p23, %r45, %r149;
	@%p23 bra 	$L__BB7_42;
	st.shared.u32 	[%r2], %r45;
	mov.u32 	%r149, %r45;
$L__BB7_42:
	bar.sync 	0;
	ld.shared.u32 	%r126, [%r1+84];
	ld.shared.u32 	%r127, [%r3+2688];
	add.s32 	%r47, %r127, %r126;
	setp.ge.s32 	%p24, %r47, %r149;
	@%p24 bra 	$L__BB7_44;
	st.shared.u32 	[%r2], %r47;
	mov.u32 	%r149, %r47;
$L__BB7_44:
	bar.sync 	0;
	ld.shared.u32 	%r128, [%r1+88];
	ld.shared.u32 	%r129, [%r3+2816];
	add.s32 	%r49, %r129, %r128;
	setp.ge.s32 	%p25, %r49, %r149;
	@%p25 bra 	$L__BB7_46;
	st.shared.u32 	[%r2], %r49;
	mov.u32 	%r149, %r49;
$L__BB7_46:
	bar.sync 	0;
	ld.shared.u32 	%r130, [%r1+92];
	ld.shared.u32 	%r131, [%r3+2944];
	add.s32 	%r51, %r131, %r130;
	setp.ge.s32 	%p26, %r51, %r149;
	@%p26 bra 	$L__BB7_48;
	st.shared.u32 	[%r2], %r51;
	mov.u32 	%r149, %r51;
$L__BB7_48:
	bar.sync 	0;
	ld.shared.u32 	%r132, [%r1+96];
	ld.shared.u32 	%r133, [%r3+3072];
	add.s32 	%r53, %r133, %r132;
	setp.ge.s32 	%p27, %r53, %r149;
	@%p27 bra 	$L__BB7_50;
	st.shared.u32 	[%r2], %r53;
	mov.u32 	%r149, %r53;
$L__BB7_50:
	bar.sync 	0;
	ld.shared.u32 	%r134, [%r1+100];
	ld.shared.u32 	%r135, [%r3+3200];
	add.s32 	%r55, %r135, %r134;
	setp.ge.s32 	%p28, %r55, %r149;
	@%p28 bra 	$L__BB7_52;
	st.shared.u32 	[%r2], %r55;
	mov.u32 	%r149, %r55;
$L__BB7_52:
	bar.sync 	0;
	ld.shared.u32 	%r136, [%r1+104];
	ld.shared.u32 	%r137, [%r3+3328];
	add.s32 	%r57, %r137, %r136;
	setp.ge.s32 	%p29, %r57, %r149;
	@%p29 bra 	$L__BB7_54;
	st.shared.u32 	[%r2], %r57;
	mov.u32 	%r149, %r57;
$L__BB7_54:
	bar.sync 	0;
	ld.shared.u32 	%r138, [%r1+108];
	ld.shared.u32 	%r139, [%r3+3456];
	add.s32 	%r59, %r139, %r138;
	setp.ge.s32 	%p30, %r59, %r149;
	@%p30 bra 	$L__BB7_56;
	st.shared.u32 	[%r2], %r59;
	mov.u32 	%r149, %r59;
$L__BB7_56:
	bar.sync 	0;
	ld.shared.u32 	%r140, [%r1+112];
	ld.shared.u32 	%r141, [%r3+3584];
	add.s32 	%r61, %r141, %r140;
	setp.ge.s32 	%p31, %r61, %r149;
	@%p31 bra 	$L__BB7_58;
	st.shared.u32 	[%r2], %r61;
	mov.u32 	%r149, %r61;
$L__BB7_58:
	bar.sync 	0;
	ld.shared.u32 	%r142, [%r1+116];
	ld.shared.u32 	%r143, [%r3+3712];
	add.s32 	%r63, %r143, %r142;
	setp.ge.s32 	%p32, %r63, %r149;
	@%p32 bra 	$L__BB7_60;
	st.shared.u32 	[%r2], %r63;
	mov.u32 	%r149, %r63;
$L__BB7_60:
	bar.sync 	0;
	ld.shared.u32 	%r144, [%r1+120];
	ld.shared.u32 	%r145, [%r3+3840];
	add.s32 	%r65, %r145, %r144;
	setp.ge.s32 	%p33, %r65, %r149;
	@%p33 bra 	$L__BB7_62;
	st.shared.u32 	[%r2], %r65;
	mov.u32 	%r149, %r65;
$L__BB7_62:
	bar.sync 	0;
	ld.shared.u32 	%r146, [%r1+124];
	ld.shared.u32 	%r147, [%r3+3968];
	add.s32 	%r67, %r147, %r146;
	setp.ge.s32 	%p34, %r67, %r149;
	@%p34 bra 	$L__BB7_64;
	st.shared.u32 	[%r2], %r67;
	mov.u32 	%r149, %r67;
$L__BB7_64:
	bar.sync 	0;
	st.global.u32 	[%rd1], %r149;
	ret;

}
	// .globl	_Z9phase_twoILi32EEvPiiii
.visible .entry _Z9phase_twoILi32EEvPiiii(
	.param .u64 .ptr .align 1 _Z9phase_twoILi32EEvPiiii_param_0,
	.param .u32 _Z9phase_twoILi32EEvPiiii_param_1,
	.param .u32 _Z9phase_twoILi32EEvPiiii_param_2,
	.param .u32 _Z9phase_twoILi32EEvPiiii_param_3
)
{
	.reg .pred 	%p<70>;
	.reg .b32 	%r<372>;
	.reg .b64 	%rd<7>;
	// demoted variable
	.shared .align 4 .b8 _ZZ9phase_twoILi32EEvPiiiiE3s_m[4096];
	// demoted variable
	.shared .align 4 .b8 _ZZ9phase_twoILi32EEvPiiiiE3s_c[4096];
	ld.param.u64 	%rd2, [_Z9phase_twoILi32EEvPiiii_param_0];
	ld.param.u32 	%r154, [_Z9phase_twoILi32EEvPiiii_param_1];
	ld.param.u32 	%r152, [_Z9phase_twoILi32EEvPiiii_param_2];
	ld.param.u32 	%r153, [_Z9phase_twoILi32EEvPiiii_param_3];
	mov.u32 	%r1, %tid.x;
	mov.u32 	%r2, %tid.y;
	mov.u32 	%r155, %ctaid.x;
	mov.u32 	%r3, %ctaid.y;
	shl.b32 	%r4, %r154, 5;
	setp.ge.s32 	%p1, %r155, %r154;
	selp.u32 	%r156, 1, 0, %p1;
	add.s32 	%r5, %r155, %r156;
	setp.ne.s32 	%p2, %r3, 0;
	@%p2 bra 	$L__BB8_2;
	add.s32 	%r303, %r4, %r2;
	shl.b32 	%r158, %r5, 5;
	add.s32 	%r304, %r158, %r1;
	add.s32 	%r306, %r4, %r1;
	mov.u32 	%r305, %r303;
	bra.uni 	$L__BB8_3;
$L__BB8_2:
	shl.b32 	%r157, %r5, 5;
	add.s32 	%r303, %r157, %r2;
	add.s32 	%r304, %r4, %r1;
	add.s32 	%r305, %r4, %r2;
	mov.u32 	%r306, %r304;
$L__BB8_3:
	cvta.to.global.u64 	%rd3, %rd2;
	mad.lo.s32 	%r159, %r303, %r152, %r304;
	mad.lo.s32 	%r160, %r305, %r152, %r306;
	mul.wide.s32 	%rd4, %r159, 4;
	add.s64 	%rd1, %rd3, %rd4;
	ld.global.u32 	%r161, [%rd1];
	shl.b32 	%r162, %r2, 7;
	mov.u32 	%r163, _ZZ9phase_twoILi32EEvPiiiiE3s_m;
	add.s32 	%r16, %r163, %r162;
	shl.b32 	%r164, %r1, 2;
	add.s32 	%r17, %r16, %r164;
	st.shared.u32 	[%r17], %r161;
	mul.wide.s32 	%rd5, %r160, 4;
	add.s64 	%rd6, %rd3, %rd5;
	ld.global.u32 	%r165, [%rd6];
	mov.u32 	%r166, _ZZ9phase_twoILi32EEvPiiiiE3s_c;
	add.s32 	%r18, %r166, %r162;
	add.s32 	%r19, %r18, %r164;
	st.shared.u32 	[%r19], %r165;
	max.s32 	%r167, %r303, %r304;
	setp.lt.s32 	%p3, %r167, %r153;
	@%p3 bra 	$L__BB8_5;
	mov.b32 	%r168, 1000000000;
	st.shared.u32 	[%r17], %r168;
$L__BB8_5:
	max.s32 	%r169, %r305, %r306;
	setp.lt.s32 	%p4, %r169, %r153;
	@%p4 bra 	$L__BB8_7;
	mov.b32 	%r170, 1000000000;
	st.shared.u32 	[%r19], %r170;
$L__BB8_7:
	setp.eq.s32 	%p5, %r3, 0;
	bar.sync 	0;
	ld.shared.u32 	%r308, [%r17];
	@%p5 bra 	$L__BB8_73;
	add.s32 	%r21, %r166, %r164;
	ld.shared.u32 	%r173, [%r16];
	ld.shared.u32 	%r174, [%r21];
	add.s32 	%r22, %r174, %r173;
	setp.lt.s32 	%p6, %r22, %r308;
	@%p6 bra 	$L__BB8_9;
	bra.uni 	$L__BB8_10;
$L__BB8_9:
	st.shared.u32 	[%r17], %r22;
	mov.u32 	%r308, %r22;
$L__BB8_10:
	bar.sync 	0;
	ld.shared.u32 	%r175, [%r16+4];
	ld.shared.u32 	%r176, [%r21+128];
	add.s32 	%r89, %r176, %r175;
	setp.ge.s32 	%p7, %r89, %r308;
	@%p7 bra 	$L__BB8_12;
	st.shared.u32 	[%r17], %r89;
	mov.u32 	%r308, %r89;
$L__BB8_12:
	bar.sync 	0;
	ld.shared.u32 	%r177, [%r16+8];
	ld.shared.u32 	%r178, [%r21+256];
	add.s32 	%r91, %r178, %r177;
	setp.ge.s32 	%p8, %r91, %r308;
	@%p8 bra 	$L__BB8_14;
	st.shared.u32 	[%r17], %r91;
	mov.u32 	%r308, %r91;
$L__BB8_14:
	bar.sync 	0;
	ld.shared.u32 	%r179, [%r16+12];
	ld.shared.u32 	%r180, [%r21+384];
	add.s32 	%r93, %r180, %r179;
	setp.ge.s32 	%p9, %r93, %r308;
	@%p9 bra 	$L__BB8_16;
	st.shared.u32 	[%r17], %r93;
	mov.u32 	%r308, %r93;
$L__BB8_16:
	bar.sync 	0;
	ld.shared.u32 	%r181, [%r16+16];
	ld.shared.u32 	%r182, [%r21+512];
	add.s32 	%r95, %r182, %r181;
	setp.ge.s32 	%p10, %r95, %r308;
	@%p10 bra 	$L__BB8_18;
	st.shared.u32 	[%r17], %r95;
	mov.u32 	%r308, %r95;
$L__BB8_18:
	bar.sync 	0;
	ld.shared.u32 	%r183, [%r16+20];
	ld.shared.u32 	%r184, [%r21+640];
	add.s32 	%r97, %r184, %r183;
	setp.ge.s32 	%p11, %r97, %r308;
	@%p11 bra 	$L__BB8_20;
	st.shared.u32 	[%r17], %r97;
	mov.u32 	%r308, %r97;
$L__BB8_20:
	bar.sync 	0;
	ld.shared.u32 	%r185, [%r16+24];
	ld.shared.u32 	%r186, [%r21+768];
	add.s32 	%r99, %r186, %r185;
	setp.ge.s32 	%p12, %r99, %r308;
	@%p12 bra 	$L__BB8_22;
	st.shared.u32 	[%r17], %r99;
	mov.u32 	%r308, %r99;
$L__BB8_22:
	bar.sync 	0;
	ld.shared.u32 	%r187, [%r16+28];
	ld.shared.u32 	%r188, [%r21+896];
	add.s32 	%r101, %r188, %r187;
	setp.ge.s32 	%p13, %r101, %r308;
	@%p13 bra 	$L__BB8_24;
	st.shared.u32 	[%r17], %r101;
	mov.u32 	%r308, %r101;
$L__BB8_24:
	bar.sync 	0;
	ld.shared.u32 	%r189, [%r16+32];
	ld.shared.u32 	%r190, [%r21+1024];
	add.s32 	%r103, %r190, %r189;
	setp.ge.s32 	%p14, %r103, %r308;
	@%p14 bra 	$L__BB8_26;
	st.shared.u32 	[%r17], %r103;
	mov.u32 	%r308, %r103;
$L__BB8_26:
	bar.sync 	0;
	ld.shared.u32 	%r191, [%r16+36];
	ld.shared.u32 	%r192, [%r21+1152];
	add.s32 	%r105, %r192, %r191;
	setp.ge.s32 	%p15, %r105, %r308;
	@%p15 bra 	$L__BB8_28;
	st.shared.u32 	[%r17], %r105;
	mov.u32 	%r308, %r105;
$L__BB8_28:
	bar.sync 	0;
	ld.shared.u32 	%r193, [%r16+40];
	ld.shared.u32 	%r194, [%r21+1280];
	add.s32 	%r107, %r194, %r193;
	setp.ge.s32 	%p16, %r107, %r308;
	@%p16 bra 	$L__BB8_30;
	st.shared.u32 	[%r17], %r107;
	mov.u32 	%r308, %r107;
$L__BB8_30:
	bar.sync 	0;
	ld.shared.u32 	%r195, [%r16+44];
	ld.shared.u32 	%r196, [%r21+1408];
	add.s32 	%r109, %r196, %r195;
	setp.ge.s32 	%p17, %r109, %r308;
	@%p17 bra 	$L__BB8_32;
	st.shared.u32 	[%r17], %r109;
	mov.u32 	%r308, %r109;
$L__BB8_32:
	bar.sync 	0;
	ld.shared.u32 	%r197, [%r16+48];
	ld.shared.u32 	%r198, [%r21+1536];
	add.s32 	%r111, %r198, %r197;
	setp.ge.s32 	%p18, %r111, %r308;
	@%p18 bra 	$L__BB8_34;
	st.shared.u32 	[%r17], %r111;
	mov.u32 	%r308, %r111;
$L__BB8_34:
	bar.sync 	0;
	ld.shared.u32 	%r199, [%r16+52];
	ld.shared.u32 	%r200, [%r21+1664];
	add.s32 	%r113, %r200, %r199;
	setp.ge.s32 	%p19, %r113, %r308;
	@%p19 bra 	$L__BB8_36;
	st.shared.u32 	[%r17], %r113;
	mov.u32 	%r308, %r113;
$L__BB8_36:
	bar.sync 	0;
	ld.shared.u32 	%r201, [%r16+56];
	ld.shared.u32 	%r202, [%r21+1792];
	add.s32 	%r115, %r202, %r201;
	setp.ge.s32 	%p20, %r115, %r308;
	@%p20 bra 	$L__BB8_38;
	st.shared.u32 	[%r17], %r115;
	mov.u32 	%r308, %r115;
$L__BB8_38:
	bar.sync 	0;
	ld.shared.u32 	%r203, [%r16+60];
	ld.shared.u32 	%r204, [%r21+1920];
	add.s32 	%r117, %r204, %r203;
	setp.ge.s32 	%p21, %r117, %r308;
	@%p21 bra 	$L__BB8_40;
	st.shared.u32 	[%r17], %r117;
	mov.u32 	%r308, %r117;
$L__BB8_40:
	bar.sync 	0;
	ld.shared.u32 	%r205, [%r16+64];
	ld.shared.u32 	%r206, [%r21+2048];
	add.s32 	%r119, %r206, %r205;
	setp.ge.s32 	%p22, %r119, %r308;
	@%p22 bra 	$L__BB8_42;
	st.shared.u32 	[%r17], %r119;
	mov.u32 	%r308, %r119;
$L__BB8_42:
	bar.sync 	0;
	ld.shared.u32 	%r207, [%r16+68];
	ld.shared.u32 	%r208, [%r21+2176];
	add.s32 	%r121, %r208, %r207;
	setp.ge.s32 	%p23, %r121, %r308;
	@%p23 bra 	$L__BB8_44;
	st.shared.u32 	[%r17], %r121;
	mov.u32 	%r308, %r121;
$L__BB8_44:
	bar.sync 	0;
	ld.shared.u32 	%r209, [%r16+72];
	ld.shared.u32 	%r210, [%r21+2304];
	add.s32 	%r123, %r210, %r209;
	setp.ge.s32 	%p24, %r123, %r308;
	@%p24 bra 	$L__BB8_46;
	st.shared.u32 	[%r17], %r123;
	mov.u32 	%r308, %r123;
$L__BB8_46:
	bar.sync 	0;
	ld.shared.u32 	%r211, [%r16+76];
	ld.shared.u32 	%r212, [%r21+2432];
	add.s32 	%r125, %r212, %r211;
	setp.ge.s32 	%p25, %r125, %r308;
	@%p25 bra 	$L__BB8_48;
	st.shared.u32 	[%r17], %r125;
	mov.u32 	%r308, %r125;
$L__BB8_48:
	bar.sync 	0;
	ld.shared.u32 	%r213, [%r16+80];
	ld.shared.u32 	%r214, [%r21+2560];
	add.s32 	%r127, %r214, %r213;
	setp.ge.s32 	%p26, %r127, %r308;
	@%p26 bra 	$L__BB8_50;
	st.shared.u32 	[%r17], %r127;
	mov.u32 	%r308, %r127;
$L__BB8_50:
	bar.sync 	0;
	ld.shared.u32 	%r215, [%r16+84];
	ld.shared.u32 	%r216, [%r21+2688];
	add.s32 	%r129, %r216, %r215;
	setp.ge.s32 	%p27, %r129, %r308;
	@%p27 bra 	$L__BB8_52;
	st.shared.u32 	[%r17], %r129;
	mov.u32 	%r308, %r129;
$L__BB8_52:
	bar.sync 	0;
	ld.shared.u32 	%r217, [%r16+88];
	ld.shared.u32 	%r218, [%r21+2816];
	add.s32 	%r131, %r218, %r217;
	setp.ge.s32 	%p28, %r131, %r308;
	@%p28 bra 	$L__BB8_54;
	st.shared.u32 	[%r17], %r131;
	mov.u32 	%r308, %r131;
$L__BB8_54:
	bar.sync 	0;
	ld.shared.u32 	%r219, [%r16+92];
	ld.shared.u32 	%r220, [%r21+2944];
	add.s32 	%r133, %r220, %r219;
	setp.ge.s32 	%p29, %r133, %r308;
	@%p29 bra 	$L__BB8_56;
	st.shared.u32 	[%r17], %r133;
	mov.u32 	%r308, %r133;
$L__BB8_56:
	bar.sync 	0;
	ld.shared.u32 	%r221, [%r16+96];
	ld.shared.u32 	%r222, [%r21+3072];
	add.s32 	%r135, %r222, %r221;
	setp.ge.s32 	%p30, %r135, %r308;
	@%p30 bra 	$L__BB8_58;
	st.shared.u32 	[%r17], %r135;
	mov.u32 	%r308, %r135;
$L__BB8_58:
	bar.sync 	0;
	ld.shared.u32 	%r223, [%r16+100];
	ld.shared.u32 	%r224, [%r21+3200];
	add.s32 	%r137, %r224, %r223;
	setp.ge.s32 	%p31, %r137, %r308;
	@%p31 bra 	$L__BB8_60;
	st.shared.u32 	[%r17], %r137;
	mov.u32 	%r308, %r137;
$L__BB8_60:
	bar.sync 	0;
	ld.shared.u32 	%r225, [%r16+104];
	ld.shared.u32 	%r226, [%r21+3328];
	add.s32 	%r139, %r226, %r225;
	setp.ge.s32 	%p32, %r139, %r308;
	@%p32 bra 	$L__BB8_62;
	st.shared.u32 	[%r17], %r139;
	mov.u32 	%r308, %r139;
$L__BB8_62:
	bar.sync 	0;
	ld.shared.u32 	%r227, [%r16+108];
	ld.shared.u32 	%r228, [%r21+3456];
	add.s32 	%r141, %r228, %r227;
	setp.ge.s32 	%p33, %r141, %r308;
	@%p33 bra 	$L__BB8_64;
	st.shared.u32 	[%r17], %r141;
	mov.u32 	%r308, %r141;
$L__BB8_64:
	bar.sync 	0;
	ld.shared.u32 	%r229, [%r16+112];
	ld.shared.u32 	%r230, [%r21+3584];
	add.s32 	%r143, %r230, %r229;
	setp.ge.s32 	%p34, %r143, %r308;
	@%p34 bra 	$L__BB8_66;
	st.shared.u32 	[%r17], %r143;
	mov.u32 	%r308, %r143;
$L__BB8_66:
	bar.sync 	0;
	ld.shared.u32 	%r231, [%r16+116];
	ld.shared.u32 	%r232, [%r21+3712];
	add.s32 	%r145, %r232, %r231;
	setp.ge.s32 	%p35, %r145, %r308;
	@%p35 bra 	$L__BB8_68;
	st.shared.u32 	[%r17], %r145;
	mov.u32 	%r308, %r145;
$L__BB8_68:
	bar.sync 	0;
	ld.shared.u32 	%r233, [%r16+120];
	ld.shared.u32 	%r234, [%r21+3840];
	add.s32 	%r147, %r234, %r233;
	setp.ge.s32 	%p36, %r147, %r308;
	@%p36 bra 	$L__BB8_70;
	st.shared.u32 	[%r17], %r147;
	mov.u32 	%r308, %r147;
$L__BB8_70:
	bar.sync 	0;
	ld.shared.u32 	%r235, [%r16+124];
	ld.shared.u32 	%r236, [%r21+3968];
	add.s32 	%r149, %r236, %r235;
	setp.ge.s32 	%p37, %r149, %r308;
	@%p37 bra 	$L__BB8_72;
	st.shared.u32 	[%r17], %r149;
	mov.u32 	%r308, %r149;
$L__BB8_72:
	bar.sync 	0;
	bra.uni 	$L__BB8_138;
$L__BB8_73:
	add.s32 	%r23, %r163, %r164;
	ld.shared.u32 	%r239, [%r18];
	ld.shared.u32 	%r240, [%r23];
	add.s32 	%r24, %r240, %r239;
	setp.ge.s32 	%p38, %r24, %r308;
	@%p38 bra 	$L__BB8_75;
	st.shared.u32 	[%r17], %r24;
	mov.u32 	%r308, %r24;
$L__BB8_75:
	bar.sync 	0;
	ld.shared.u32 	%r241, [%r18+4];
	ld.shared.u32 	%r242, [%r23+128];
	add.s32 	%r26, %r242, %r241;
	setp.ge.s32 	%p39, %r26, %r308;
	@%p39 bra 	$L__BB8_77;
	st.shared.u32 	[%r17], %r26;
	mov.u32 	%r308, %r26;
$L__BB8_77:
	bar.sync 	0;
	ld.shared.u32 	%r243, [%r18+8];
	ld.shared.u32 	%r244, [%r23+256];
	add.s32 	%r28, %r244, %r243;
	setp.ge.s32 	%p40, %r28, %r308;
	@%p40 bra 	$L__BB8_79;
	st.shared.u32 	[%r17], %r28;
	mov.u32 	%r308, %r28;
$L__BB8_79:
	bar.sync 	0;
	ld.shared.u32 	%r245, [%r18+12];
	ld.shared.u32 	%r246, [%r23+384];
	add.s32 	%r30, %r246, %r245;
	setp.ge.s32 	%p41, %r30, %r308;
	@%p41 bra 	$L__BB8_81;
	st.shared.u32 	[%r17], %r30;
	mov.u32 	%r308, %r30;
$L__BB8_81:
	bar.sync 	0;
	ld.shared.u32 	%r247, [%r18+16];
	ld.shared.u32 	%r248, [%r23+512];
	add.s32 	%r32, %r248, %r247;
	setp.ge.s32 	%p42, %r32, %r308;
	@%p42 bra 	$L__BB8_83;
	st.shared.u32 	[%r17], %r32;
	mov.u32 	%r308, %r32;
$L__BB8_83:
	bar.sync 	0;
	ld.shared.u32 	%r249, [%r18+20];
	ld.shared.u32 	%r250, [%r23+640];
	add.s32 	%r34, %r250, %r249;
	setp.ge.s32 	%p43, %r34, %r308;
	@%p43 bra 	$L__BB8_85;
	st.shared.u32 	[%r17], %r34;
	mov.u32 	%r308, %r34;
$L__BB8_85:
	bar.sync 	0;
	ld.shared.u32 	%r251, [%r18+24];
	ld.shared.u32 	%r252, [%r23+768];
	add.s32 	%r36, %r252, %r251;
	setp.ge.s32 	%p44, %r36, %r308;
	@%p44 bra 	$L__BB8_87;
	st.shared.u32 	[%r17], %r36;
	mov.u32 	%r308, %r36;
$L__BB8_87:
	bar.sync 	0;
	ld.shared.u32 	%r253, [%r18+28];
	ld.shared.u32 	%r254, [%r23+896];
	add.s32 	%r38, %r254, %r253;
	setp.ge.s32 	%p45, %r38, %r308;
	@%p45 bra 	$L__BB8_89;
	st.shared.u32 	[%r17], %r38;
	mov.u32 	%r308, %r38;
$L__BB8_89:
	bar.sync 	0;
	ld.shared.u32 	%r255, [%r18+32];
	ld.shared.u32 	%r256, [%r23+1024];
	add.s32 	%r40, %r256, %r255;
	setp.ge.s32 	%p46, %r40, %r308;
	@%p46 bra 	$L__BB8_91;
	st.shared.u32 	[%r17], %r40;
	mov.u32 	%r308, %r40;
$L__BB8_91:
	bar.sync 	0;
	ld.shared.u32 	%r257, [%r18+36];
	ld.shared.u32 	%r258, [%r23+1152];
	add.s32 	%r42, %r258, %r257;
	setp.ge.s32 	%p47, %r42, %r308;
	@%p47 bra 	$L__BB8_93;
	st.shared.u32 	[%r17], %r42;
	mov.u32 	%r308, %r42;
$L__BB8_93:
	bar.sync 	0;
	ld.shared.u32 	%r259, [%r18+40];
	ld.shared.u32 	%r260, [%r23+1280];
	add.s32 	%r44, %r260, %r259;
	setp.ge.s32 	%p48, %r44, %r308;
	@%p48 bra 	$L__BB8_95;
	st.shared.u32 	[%r17], %r44;
	mov.u32 	%r308, %r44;
$L__BB8_95:
	bar.sync 	0;
	ld.shared.u32 	%r261, [%r18+44];
	ld.shared.u32 	%r262, [%r23+1408];
	add.s32 	%r46, %r262, %r261;
	setp.ge.s32 	%p49, %r46, %r308;
	@%p49 bra 	$L__BB8_97;
	st.shared.u32 	[%r17], %r46;
	mov.u32 	%r308, %r46;
$L__BB8_97:
	bar.sync 	0;
	ld.shared.u32 	%r263, [%r18+48];
	ld.shared.u32 	%r264, [%r23+1536];
	add.s32 	%r48, %r264, %r263;
	setp.ge.s32 	%p50, %r48, %r308;
	@%p50 bra 	$L__BB8_99;
	st.shared.u32 	[%r17], %r48;
	mov.u32 	%r308, %r48;
$L__BB8_99:
	bar.sync 	0;
	ld.shared.u32 	%r265, [%r18+52];
	ld.shared.u32 	%r266, [%r23+1664];
	add.s32 	%r50, %r266, %r265;
	setp.ge.s32 	%p51, %r50, %r308;
	@%p51 bra 	$L__BB8_101;
	st.shared.u32 	[%r17], %r50;
	mov.u32 	%r308, %r50;
$L__BB8_101:
	bar.sync 	0;
	ld.shared.u32 	%r267, [%r18+56];
	ld.shared.u32 	%r268, [%r23+1792];
	add.s32 	%r52, %r268, %r267;
	setp.ge.s32 	%p52, %r52, %r308;
	@%p52 bra 	$L__BB8_103;
	st.shared.u32 	[%r17], %r52;
	mov.u32 	%r308, %r52;
$L__BB8_103:
	bar.sync 	0;
	ld.shared.u32 	%r269, [%r18+60];
	ld.shared.u32 	%r270, [%r23+1920];
	add.s32 	%r54, %r270, %r269;
	setp.ge.s32 	%p53, %r54, %r308;
	@%p53 bra 	$L__BB8_105;
	st.shared.u32 	[%r17], %r54;
	mov.u32 	%r308, %r54;
$L__BB8_105:
	bar.sync 	0;
	ld.shared.u32 	%r271, [%r18+64];
	ld.shared.u32 	%r272, [%r23+2048];
	add.s32 	%r56, %r272, %r271;
	setp.ge.s32 	%p54, %r56, %r308;
	@%p54 bra 	$L__BB8_107;
	st.shared.u32 	[%r17], %r56;
	mov.u32 	%r308, %r56;
$L__BB8_107:
	bar.sync 	0;
	ld.shared.u32 	%r273, [%r18+68];
	ld.shared.u32 	%r274, [%r23+2176];
	add.s32 	%r58, %r274, %r273;
	setp.ge.s32 	%p55, %r58, %r308;
	@%p55 bra 	$L__BB8_109;
	st.shared.u32 	[%r17], %r58;
	mov.u32 	%r308, %r58;
$L__BB8_109:
	bar.sync 	0;
	ld.shared.u32 	%r275, [%r18+72];
	ld.shared.u32 	%r276, [%r23+2304];
	add.s32 	%r60, %r276, %r275;
	setp.ge.s32 	%p56, %r60, %r308;
	@%p56 bra 	$L__BB8_111;
	st.shared.u32 	[%r17], %r60;
	mov.u32 	%r308, %r60;
$L__BB8_111:
	bar.sync 	0;
	ld.shared.u32 	%r277, [%r18+76];
	ld.shared.u32 	%r278, [%r23+2432];
	add.s32 	%r62, %r278, %r277;
	setp.ge.s32 	%p57, %r62, %r308;
	@%p57 bra 	$L__BB8_113;
	st.shared.u32 	[%r17], %r62;
	mov.u32 	%r308, %r62;
$L__BB8_113:
	bar.sync 	0;
	ld.shared.u32 	%r279, [%r18+80];
	ld.shared.u32 	%r280, [%r23+2560];
	add.s32 	%r64, %r280, %r279;
	setp.ge.s32 	%p58, %r64, %r308;
	@%p58 bra 	$L__BB8_115;
	st.shared.u32 	[%r17], %r64;
	mov.u32 	%r308, %r64;
$L__BB8_115:
	bar.sync 	0;
	ld.shared.u32 	%r281, [%r18+84];
	ld.shared.u32 	%r282, [%r23+2688];
	add.s32 	%r66, %r282, %r281;
	setp.ge.s32 	%p59, %r66, %r308;
	@%p59 bra 	$L__BB8_117;
	st.shared.u32 	[%r17], %r66;
	mov.u32 	%r308, %r66;
$L__BB8_117:
	bar.sync 	0;
	ld.shared.u32 	%r283, [%r18+88];
	ld.shared.u32 	%r284, [%r23+2816];
	add.s32 	%r68, %r284, %r283;
	setp.ge.s32 	%p60, %r68, %r308;
	@%p60 bra 	$L__BB8_119;
	st.shared.u32 	[%r17], %r68;
	mov.u32 	%r308, %r68;
$L__BB8_119:
	bar.sync 	0;
	ld.shared.u32 	%r285, [%r18+92];
	ld.shared.u32 	%r286, [%r23+2944];
	add.s32 	%r70, %r286, %r285;
	setp.ge.s32 	%p61, %r70, %r308;
	@%p61 bra 	$L__BB8_121;
	st.shared.u32 	[%r17], %r70;
	mov.u32 	%r308, %r70;
$L__BB8_121:
	bar.sync 	0;
	ld.shared.u32 	%r287, [%r18+96];
	ld.shared.u32 	%r288, [%r23+3072];
	add.s32 	%r72, %r288, %r287;
	setp.ge.s32 	%p62, %r72, %r308;
	@%p62 bra 	$L__BB8_123;
	st.shared.u32 	[%r17], %r72;
	mov.u32 	%r308, %r72;
$L__BB8_123:
	bar.sync 	0;
	ld.shared.u32 	%r289, [%r18+100];
	ld.shared.u32 	%r290, [%r23+3200];
	add.s32 	%r74, %r290, %r289;
	setp.ge.s32 	%p63, %r74, %r308;
	@%p63 bra 	$L__BB8_125;
	st.shared.u32 	[%r17], %r74;
	mov.u32 	%r308, %r74;
$L__BB8_125:
	bar.sync 	0;
	ld.shared.u32 	%r291, [%r18+104];
	ld.shared.u32 	%r292, [%r23+3328];
	add.s32 	%r76, %r292, %r291;
	setp.ge.s32 	%p64, %r76, %r308;
	@%p64 bra 	$L__BB8_127;
	st.shared.u32 	[%r17], %r76;
	mov.u32 	%r308, %r76;
$L__BB8_127:
	bar.sync 	0;
	ld.shared.u32 	%r293, [%r18+108];
	ld.shared.u32 	%r294, [%r23+3456];
	add.s32 	%r78, %r294, %r293;
	setp.ge.s32 	%p65, %r78, %r308;
	@%p65 bra 	$L__BB8_129;
	st.shared.u32 	[%r17], %r78;
	mov.u32 	%r308, %r78;
$L__BB8_129:
	bar.sync 	0;
	ld.shared.u32 	%r295, [%r18+112];
	ld.shared.u32 	%r296, [%r23+3584];
	add.s32 	%r80, %r296, %r295;
	setp.ge.s32 	%p66, %r80, %r308;
	@%p66 bra 	$L__BB8_131;
	st.shared.u32 	[%r17], %r80;
	mov.u32 	%r308, %r80;
$L__BB8_131:
	bar.sync 	0;
	ld.shared.u32 	%r297, [%r18+116];
	ld.shared.u32 	%r298, [%r23+3712];
	add.s32 	%r82, %r298, %r297;
	setp.ge.s32 	%p67, %r82, %r308;
	@%p67 bra 	$L__BB8_133;
	st.shared.u32 	[%r17], %r82;
	mov.u32 	%r308, %r82;
$L__BB8_133:
	bar.sync 	0;
	ld.shared.u32 	%r299, [%r18+120];
	ld.shared.u32 	%r300, [%r23+3840];
	add.s32 	%r84, %r300, %r299;
	setp.ge.s32 	%p68, %r84, %r308;
	@%p68 bra 	$L__BB8_135;
	st.shared.u32 	[%r17], %r84;
	mov.u32 	%r308, %r84;
$L__BB8_135:
	bar.sync 	0;
	ld.shared.u32 	%r301, [%r18+124];
	ld.shared.u32 	%r302, [%r23+3968];
	add.s32 	%r86, %r302, %r301;
	setp.ge.s32 	%p69, %r86, %r308;
	@%p69 bra 	$L__BB8_137;
	st.shared.u32 	[%r17], %r86;
	mov.u32 	%r308, %r86;
$L__BB8_137:
	bar.sync 	0;
$L__BB8_138:
	st.global.u32 	[%rd1], %r308;
	ret;

}
	// .globl	_Z11phase_threeILi32EEvPiiii
.visible .entry _Z11phase_threeILi32EEvPiiii(
	.param .u64 .ptr .align 1 _Z11phase_threeILi32EEvPiiii_param_0,
	.param .u32 _Z11phase_threeILi32EEvPiiii_param_1,
	.param .u32 _Z11phase_threeILi32EEvPiiii_param_2,
	.param .u32 _Z11phase_threeILi32EEvPiiii_param_3
)
{
	.reg .pred 	%p<38>;
	.reg .b32 	%r<207>;
	.reg .b64 	%rd<9>;
	// demoted variable
	.shared .align 4 .b8 _ZZ11phase_threeILi32EEvPiiiiE3s_m[4096];
	// demoted variable
	.shared .align 4 .b8 _ZZ11phase_threeILi32EEvPiiiiE3s_l[4096];
	// demoted variable
	.shared .align 4 .b8 _ZZ11phase_threeILi32EEvPiiiiE3s_r[4096];
	ld.param.u64 	%rd2, [_Z11phase_threeILi32EEvPiiii_param_0];
	ld.param.u32 	%r77, [_Z11phase_threeILi32EEvPiiii_param_1];
	ld.param.u32 	%r78, [_Z11phase_threeILi32EEvPiiii_param_2];
	ld.param.u32 	%r76, [_Z11phase_threeILi32EEvPiiii_param_3];
	cvta.to.global.u64 	%rd3, %rd2;
	mov.u32 	%r1, %tid.x;
	mov.u32 	%r79, %tid.y;
	mov.u32 	%r80, %ctaid.x;
	mov.u32 	%r81, %ctaid.y;
	setp.ge.s32 	%p1, %r80, %r77;
	selp.u32 	%r82, 1, 0, %p1;
	add.s32 	%r83, %r80, %r82;
	setp.ge.s32 	%p2, %r81, %r77;
	selp.u32 	%r84, 1, 0, %p2;
	add.s32 	%r85, %r81, %r84;
	shl.b32 	%r86, %r77, 5;
	shl.b32 	%r87, %r85, 5;
	add.s32 	%r2, %r87, %r79;
	shl.b32 	%r88, %r83, 5;
	add.s32 	%r3, %r88, %r1;
	add.s32 	%r4, %r86, %r1;
	add.s32 	%r5, %r86, %r79;
	mul.lo.s32 	%r89, %r2, %r78;
	add.s32 	%r90, %r89, %r3;
	add.s32 	%r91, %r89, %r4;
	mad.lo.s32 	%r92, %r5, %r78, %r3;
	mul.wide.s32 	%rd4, %r90, 4;
	add.s64 	%rd1, %rd3, %rd4;
	ld.global.u32 	%r93, [%rd1];
	shl.b32 	%r94, %r79, 7;
	mov.u32 	%r95, _ZZ11phase_threeILi32EEvPiiiiE3s_m;
	add.s32 	%r96, %r95, %r94;
	shl.b32 	%r97, %r1, 2;
	add.s32 	%r6, %r96, %r97;
	st.shared.u32 	[%r6], %r93;
	mul.wide.s32 	%rd5, %r91, 4;
	add.s64 	%rd6, %rd3, %rd5;
	ld.global.u32 	%r98, [%rd6];
	mov.u32 	%r99, _ZZ11phase_threeILi32EEvPiiiiE3s_l;
	add.s32 	%r7, %r99, %r94;
	add.s32 	%r8, %r7, %r97;
	st.shared.u32 	[%r8], %r98;
	mul.wide.s32 	%rd7, %r92, 4;
	add.s64 	%rd8, %rd3, %rd7;
	ld.global.u32 	%r100, [%rd8];
	mov.u32 	%r101, _ZZ11phase_threeILi32EEvPiiiiE3s_r;
	add.s32 	%r102, %r101, %r94;
	add.s32 	%r9, %r102, %r97;
	st.shared.u32 	[%r9], %r100;
	max.s32 	%r103, %r2, %r3;
	setp.lt.s32 	%p3, %r103, %r76;
	@%p3 bra 	$L__BB9_2;
	mov.b32 	%r104, 1000000000;
	st.shared.u32 	[%r6], %r104;
$L__BB9_2:
	max.s32 	%r105, %r4, %r2;
	setp.lt.s32 	%p4, %r105, %r76;
	@%p4 bra 	$L__BB9_4;
	mov.b32 	%r106, 1000000000;
	st.shared.u32 	[%r8], %r106;
$L__BB9_4:
	max.s32 	%r107, %r5, %r3;
	setp.lt.s32 	%p5, %r107, %r76;
	@%p5 bra 	$L__BB9_6;
	mov.b32 	%r108, 1000000000;
	st.shared.u32 	[%r9], %r108;
$L__BB9_6:
	bar.sync 	0;
	add.s32 	%r10, %r101, %r97;
	ld.shared.u32 	%r176, [%r6];
	ld.shared.u32 	%r111, [%r7];
	ld.shared.u32 	%r112, [%r10];
	add.s32 	%r12, %r112, %r111;
	setp.ge.s32 	%p6, %r12, %r176;
	@%p6 bra 	$L__BB9_8;
	st.shared.u32 	[%r6], %r12;
	mov.u32 	%r176, %r12;
$L__BB9_8:
	bar.sync 	0;
	ld.shared.u32 	%r113, [%r7+4];
	ld.shared.u32 	%r114, [%r10+128];
	add.s32 	%r14, %r114, %r113;
	setp.ge.s32 	%p7, %r14, %r176;
	@%p7 bra 	$L__BB9_10;
	st.shared.u32 	[%r6], %r14;
	mov.u32 	%r176, %r14;
$L__BB9_10:
	bar.sync 	0;
	ld.shared.u32 	%r115, [%r7+8];
	ld.shared.u32 	%r116, [%r10+256];
	add.s32 	%r16, %r116, %r115;
	setp.ge.s32 	%p8, %r16, %r176;
	@%p8 bra 	$L__BB9_12;
	st.shared.u32 	[%r6], %r16;
	mov.u32 	%r176, %r16;
$L__BB9_12:
	bar.sync 	0;
	ld.shared.u32 	%r117, [%r7+12];
	ld.shared.u32 	%r118, [%r10+384];
	add.s32 	%r18, %r118, %r117;
	setp.ge.s32 	%p9, %r18, %r176;
	@%p9 bra 	$L__BB9_14;
	st.shared.u32 	[%r6], %r18;
	mov.u32 	%r176, %r18;
$L__BB9_14:
	bar.sync 	0;
	ld.shared.u32 	%r119, [%r7+16];
	ld.shared.u32 	%r120, [%r10+512];
	add.s32 	%r20, %r120, %r119;
	setp.ge.s32 	%p10, %r20, %r176;
	@%p10 bra 	$L__BB9_16;
	st.shared.u32 	[%r6], %r20;
	mov.u32 	%r176, %r20;
$L__BB9_16:
	bar.sync 	0;
	ld.shared.u32 	%r121, [%r7+20];
	ld.shared.u32 	%r122, [%r10+640];
	add.s32 	%r22, %r122, %r121;
	setp.ge.s32 	%p11, %r22, %r176;
	@%p11 bra 	$L__BB9_18;
	st.shared.u32 	[%r6], %r22;
	mov.u32 	%r176, %r22;
$L__BB9_18:
	bar.sync 	0;
	ld.shared.u32 	%r123, [%r7+24];
	ld.shared.u32 	%r124, [%r10+768];
	add.s32 	%r24, %r124, %r123;
	setp.ge.s32 	%p12, %r24, %r176;
	@%p12 bra 	$L__BB9_20;
	st.shared.u32 	[%r6], %r24;
	mov.u32 	%r176, %r24;
$L__BB9_20:
	bar.sync 	0;
	ld.shared.u32 	%r125, [%r7+28];
	ld.shared.u32 	%r126, [%r10+896];
	add.s32 	%r26, %r126, %r125;
	setp.ge.s32 	%p13, %r26, %r176;
	@%p13 bra 	$L__BB9_22;
	st.shared.u32 	[%r6], %r26;
	mov.u32 	%r176, %r26;
$L__BB9_22:
	bar.sync 	0;
	ld.shared.u32 	%r127, [%r7+32];
	ld.shared.u32 	%r128, [%r10+1024];
	add.s32 	%r28, %r128, %r127;
	setp.ge.s32 	%p14, %r28, %r176;
	@%p14 bra 	$L__BB9_24;
	st.shared.u32 	[%r6], %r28;
	mov.u32 	%r176, %r28;
$L__BB9_24:
	bar.sync 	0;
	ld.shared.u32 	%r129, [%r7+36];
	ld.shared.u32 	%r130, [%r10+1152];
	add.s32 	%r30, %r130, %r129;
	setp.ge.s32 	%p15, %r30, %r176;
	@%p15 bra 	$L__BB9_26;
	st.shared.u32 	[%r6], %r30;
	mov.u32 	%r176, %r30;
$L__BB9_26:
	bar.sync 	0;
	ld.shared.u32 	%r131, [%r7+40];
	ld.shared.u32 	%r132, [%r10+1280];
	add.s32 	%r32, %r132, %r131;
	setp.ge.s32 	%p16, %r32, %r176;
	@%p16 bra 	$L__BB9_28;
	st.shared.u32 	[%r6], %r32;
	mov.u32 	%r176, %r32;
$L__BB9_28:
	bar.sync 	0;
	ld.shared.u32 	%r133, [%r7+44];
	ld.shared.u32 	%r134, [%r10+1408];
	add.s32 	%r34, %r134, %r133;
	setp.ge.s32 	%p17, %r34, %r176;
	@%p17 bra 	$L__BB9_30;
	st.shared.u32 	[%r6], %r34;
	mov.u32 	%r176, %r34;
$L__BB9_30:
	bar.sync 	0;
	ld.shared.u32 	%r135, [%r7+48];
	ld.shared.u32 	%r136, [%r10+1536];
	add.s32 	%r36, %r136, %r135;
	setp.ge.s32 	%p18, %r36, %r176;
	@%p18 bra 	$L__BB9_32;
	st.shared.u32 	[%r6], %r36;
	mov.u32 	%r176, %r36;
$L__BB9_32:
	bar.sync 	0;
	ld.shared.u32 	%r137, [%r7+52];
	ld.shared.u32 	%r138, [%r10+1664];
	add.s32 	%r38, %r138, %r137;
	setp.ge.s32 	%p19, %r38, %r176;
	@%p19 bra 	$L__BB9_34;
	st.shared.u32 	[%r6], %r38;
	mov.u32 	%r176, %r38;
$L__BB9_34:
	bar.sync 	0;
	ld.shared.u32 	%r139, [%r7+56];
	ld.shared.u32 	%r140, [%r10+1792];
	add.s32 	%r40, %r140, %r139;
	setp.ge.s32 	%p20, %r40, %r176;
	@%p20 bra 	$L__BB9_36;
	st.shared.u32 	[%r6], %r40;
	mov.u32 	%r176, %r40;
$L__BB9_36:
	bar.sync 	0;
	ld.shared.u32 	%r141, [%r7+60];
	ld.shared.u32 	%r142, [%r10+1920];
	add.s32 	%r42, %r142, %r141;
	setp.ge.s32 	%p21, %r42, %r176;
	@%p21 bra 	$L__BB9_38;
	st.shared.u32 	[%r6], %r42;
	mov.u32 	%r176, %r42;
$L__BB9_38:
	bar.sync 	0;
	ld.shared.u32 	%r143, [%r7+64];
	ld.shared.u32 	%r144, [%r10+2048];
	add.s32 	%r44, %r144, %r143;
	setp.ge.s32 	%p22, %r44, %r176;
	@%p22 bra 	$L__BB9_40;
	st.shared.u32 	[%r6], %r44;
	mov.u32 	%r176, %r44;
$L__BB9_40:
	bar.sync 	0;
	ld.shared.u32 	%r145, [%r7+68];
	ld.shared.u32 	%r146, [%r10+2176];
	add.s32 	%r46, %r146, %r145;
	setp.ge.s32 	%p23, %r46, %r176;
	@%p23 bra 	$L__BB9_42;
	st.shared.u32 	[%r6], %r46;
	mov.u32 	%r176, %r46;
$L__BB9_42:
	bar.sync 	0;
	ld.shared.u32 	%r147, [%r7+72];
	ld.shared.u32 	%r148, [%r10+2304];
	add.s32 	%r48, %r148, %r147;
	setp.ge.s32 	%p24, %r48, %r176;
	@%p24 bra 	$L__BB9_44;
	st.shared.u32 	[%r6], %r48;
	mov.u32 	%r176, %r48;
$L__BB9_44:
	bar.sync 	0;
	ld.shared.u32 	%r149, [%r7+76];
	ld.shared.u32 	%r150, [%r10+2432];
	add.s32 	%r50, %r150, %r149;
	setp.ge.s32 	%p25, %r50, %r176;
	@%p25 bra 	$L__BB9_46;
	st.shared.u32 	[%r6], %r50;
	mov.u32 	%r176, %r50;
$L__BB9_46:
	bar.sync 	0;
	ld.shared.u32 	%r151, [%r7+80];
	ld.shared.u32 	%r152, [%r10+2560];
	add.s32 	%r52, %r152, %r151;
	setp.ge.s32 	%p26, %r52, %r176;
	@%p26 bra 	$L__BB9_48;
	st.shared.u32 	[%r6], %r52;
	mov.u32 	%r176, %r52;
$L__BB9_48:
	bar.sync 	0;
	ld.shared.u32 	%r153, [%r7+84];
	ld.shared.u32 	%r154, [%r10+2688];
	add.s32 	%r54, %r154, %r153;
	setp.ge.s32 	%p27, %r54, %r176;
	@%p27 bra 	$L__BB9_50;
	st.shared.u32 	[%r6], %r54;
	mov.u32 	%r176, %r54;
$L__BB9_50:
	bar.sync 	0;
	ld.shared.u32 	%r155, [%r7+88];
	ld.shared.u32 	%r156, [%r10+2816];
	add.s32 	%r56, %r156, %r155;
	setp.ge.s32 	%p28, %r56, %r176;
	@%p28 bra 	$L__BB9_52;
	st.shared.u32 	[%r6], %r56;
	mov.u32 	%r176, %r56;
$L__BB9_52:
	bar.sync 	0;
	ld.shared.u32 	%r157, [%r7+92];
	ld.shared.u32 	%r158, [%r10+2944];
	add.s32 	%r58, %r158, %r157;
	setp.ge.s32 	%p29, %r58, %r176;
	@%p29 bra 	$L__BB9_54;
	st.shared.u32 	[%r6], %r58;
	mov.u32 	%r176, %r58;
$L__BB9_54:
	bar.sync 	0;
	ld.shared.u32 	%r159, [%r7+96];
	ld.shared.u32 	%r160, [%r10+3072];
	add.s32 	%r60, %r160, %r159;
	setp.ge.s32 	%p30, %r60, %r176;
	@%p30 bra 	$L__BB9_56;
	st.shared.u32 	[%r6], %r60;
	mov.u32 	%r176, %r60;
$L__BB9_56:
	bar.sync 	0;
	ld.shared.u32 	%r161, [%r7+100];
	ld.shared.u32 	%r162, [%r10+3200];
	add.s32 	%r62, %r162, %r161;
	setp.ge.s32 	%p31, %r62, %r176;
	@%p31 bra 	$L__BB9_58;
	st.shared.u32 	[%r6], %r62;
	mov.u32 	%r176, %r62;
$L__BB9_58:
	bar.sync 	0;
	ld.shared.u32 	%r163, [%r7+104];
	ld.shared.u32 	%r164, [%r10+3328];
	add.s32 	%r64, %r164, %r163;
	setp.ge.s32 	%p32, %r64, %r176;
	@%p32 bra 	$L__BB9_60;
	st.shared.u32 	[%r6], %r64;
	mov.u32 	%r176, %r64;
$L__BB9_60:
	bar.sync 	0;
	ld.shared.u32 	%r165, [%r7+108];
	ld.shared.u32 	%r166, [%r10+3456];
	add.s32 	%r66, %r166, %r165;
	setp.ge.s32 	%p33, %r66, %r176;
	@%p33 bra 	$L__BB9_62;
	st.shared.u32 	[%r6], %r66;
	mov.u32 	%r176, %r66;
$L__BB9_62:
	bar.sync 	0;
	ld.shared.u32 	%r167, [%r7+112];
	ld.shared.u32 	%r168, [%r10+3584];
	add.s32 	%r68, %r168, %r167;
	setp.ge.s32 	%p34, %r68, %r176;
	@%p34 bra 	$L__BB9_64;
	st.shared.u32 	[%r6], %r68;
	mov.u32 	%r176, %r68;
$L__BB9_64:
	bar.sync 	0;
	ld.shared.u32 	%r169, [%r7+116];
	ld.shared.u32 	%r170, [%r10+3712];
	add.s32 	%r70, %r170, %r169;
	setp.ge.s32 	%p35, %r70, %r176;
	@%p35 bra 	$L__BB9_66;
	st.shared.u32 	[%r6], %r70;
	mov.u32 	%r176, %r70;
$L__BB9_66:
	bar.sync 	0;
	ld.shared.u32 	%r171, [%r7+120];
	ld.shared.u32 	%r172, [%r10+3840];
	add.s32 	%r72, %r172, %r171;
	setp.ge.s32 	%p36, %r72, %r176;
	@%p36 bra 	$L__BB9_68;
	st.shared.u32 	[%r6], %r72;
	mov.u32 	%r176, %r72;
$L__BB9_68:
	bar.sync 	0;
	ld.shared.u32 	%r173, [%r7+124];
	ld.shared.u32 	%r174, [%r10+3968];
	add.s32 	%r74, %r174, %r173;
	setp.ge.s32 	%p37, %r74, %r176;
	@%p37 bra 	$L__BB9_70;
	st.shared.u32 	[%r6], %r74;
	mov.u32 	%r176, %r74;
$L__BB9_70:
	bar.sync 	0;
	st.global.u32 	[%rd1], %r176;
	ret;

}


// ===== COMPILED SASS (sm_100) =====

	.target	sm_100

	.elftype	@"ET_EXEC"


//--------------------- .note.nv.tkinfo           --------------------------
	.section	.note.nv.tkinfo,"",@"SHT_NOTE"
	.sectionflags	@"SHF_NOTE_NV_TKINFO"
	.tkinfo
        /*0018*/ 	.word	0x00000002
        /*0030*/ 	.string	""
        /*0030*/ 	.string	"ptxas"
        /*0030*/ 	.string	"Cuda compilation tools, release 13.0, V13.0.88"
        /*0030*/ 	.string	"Build cuda_13.0.r13.0/compiler.36424714_0"
        /*0030*/ 	.string	"-arch sm_100 -m 64 "



//--------------------- .note.nv.cuinfo           --------------------------
	.section	.note.nv.cuinfo,"",@"SHT_NOTE"
	.sectionflags	@"SHF_NOTE_NV_CUINFO"
        /*0018*/ 	.short	0x0002
        /*001a*/ 	.short	0x0064
        /*001c*/ 	.short	0x0082
	.zero		2


//--------------------- .nv.info                  --------------------------
	.section	.nv.info,"",@"SHT_CUDA_INFO"
	.align	4


	//----- nvinfo : EIATTR_REGCOUNT
	.align		4
        /*0000*/ 	.byte	0x04, 0x2f
        /*0002*/ 	.short	(.L_1 - .L_0)
	.align		4
.L_0:
        /*0004*/ 	.word	index@(_Z8init_gpui)
        /*0008*/ 	.word	0x00000004


	//----- nvinfo : EIATTR_FRAME_SIZE
	.align		4
.L_1:
        /*000c*/ 	.byte	0x04, 0x11
        /*000e*/ 	.short	(.L_3 - .L_2)
	.align		4
.L_2:
        /*0010*/ 	.word	index@(_Z8init_gpui)
        /*0014*/ 	.word	0x00000000


	//----- nvinfo : EIATTR_REGCOUNT
	.align		4
.L_3:
        /*0018*/ 	.byte	0x04, 0x2f
        /*001a*/ 	.short	(.L_5 - .L_4)
	.align		4
.L_4:
        /*001c*/ 	.word	index@(_Z9phase_onePiiiii)
        /*0020*/ 	.word	0x00000016


	//----- nvinfo : EIATTR_FRAME_SIZE
	.align		4
.L_5:
        /*0024*/ 	.byte	0x04, 0x11
        /*0026*/ 	.short	(.L_7 - .L_6)
	.align		4
.L_6:
        /*0028*/ 	.word	index@(_Z9phase_onePiiiii)
        /*002c*/ 	.word	0x00000000


	//----- nvinfo : EIATTR_REGCOUNT
	.align		4
.L_7:
        /*0030*/ 	.byte	0x04, 0x2f
        /*0032*/ 	.short	(.L_9 - .L_8)
	.align		4
.L_8:
        /*0034*/ 	.word	index@(_Z9phase_twoPiiiii)
        /*0038*/ 	.word	0x00000018


	//----- nvinfo : EIATTR_FRAME_SIZE
	.align		4
.L_9:
        /*003c*/ 	.byte	0x04, 0x11
        /*003e*/ 	.short	(.L_11 - .L_10)
	.align		4
.L_10:
        /*0040*/ 	.word	index@(_Z9phase_twoPiiiii)
        /*0044*/ 	.word	0x00000000


	//----- nvinfo : EIATTR_REGCOUNT
	.align		4
.L_11:
        /*0048*/ 	.byte	0x04, 0x2f
        /*004a*/ 	.short	(.L_13 - .L_12)
	.align		4
.L_12:
        /*004c*/ 	.word	index@(_Z11phase_threePiiiii)
        /*0050*/ 	.word	0x0000001b


	//----- nvinfo : EIATTR_FRAME_SIZE
	.align		4
.L_13:
        /*0054*/ 	.byte	0x04, 0x11
        /*0056*/ 	.short	(.L_15 - .L_14)
	.align		4
.L_14:
        /*0058*/ 	.word	index@(_Z11phase_threePiiiii)
        /*005c*/ 	.word	0x00000000


	//----- nvinfo : EIATTR_REGCOUNT
	.align		4
.L_15:
        /*0060*/ 	.byte	0x04, 0x2f
        /*0062*/ 	.short	(.L_17 - .L_16)
	.align		4
.L_16:
        /*0064*/ 	.word	index@(_Z9phase_oneILi16EEvPiiii)
        /*0068*/ 	.word	0x0000000e


	//----- nvinfo : EIATTR_FRAME_SIZE
	.align		4
.L_17:
        /*006c*/ 	.byte	0x04, 0x11
        /*006e*/ 	.short	(.L_19 - .L_18)
	.align		4
.L_18:
        /*0070*/ 	.word	index@(_Z9phase_oneILi16EEvPiiii)
        /*0074*/ 	.word	0x00000000


	//----- nvinfo : EIATTR_REGCOUNT
	.align		4
.L_19:
        /*0078*/ 	.byte	0x04, 0x2f
        /*007a*/ 	.short	(.L_21 - .L_20)
	.align		4
.L_20:
        /*007c*/ 	.word	index@(_Z9phase_twoILi16EEvPiiii)
        /*0080*/ 	.word	0x00000012


	//----- nvinfo : EIATTR_FRAME_SIZE
	.align		4
.L_21:
        /*0084*/ 	.byte	0x04, 0x11
        /*0086*/ 	.short	(.L_23 - .L_22)
	.align		4
.L_22:
        /*0088*/ 	.word	index@(_Z9phase_twoILi16EEvPiiii)
        /*008c*/ 	.word	0x00000000


	//----- nvinfo : EIATTR_REGCOUNT
	.align		4
.L_23:
        /*0090*/ 	.byte	0x04, 0x2f
        /*0092*/ 	.short	(.L_25 - .L_24)
	.align		4
.L_24:
        /*0094*/ 	.word	index@(_Z11phase_threeILi16EEvPiiii)
        /*0098*/ 	.word	0x00000014


	//----- nvinfo : EIATTR_FRAME_SIZE
	.align		4
.L_25:
        /*009c*/ 	.byte	0x04, 0x11
        /*009e*/ 	.short	(.L_27 - .L_26)
	.align		4
.L_26:
        /*00a0*/ 	.word	index@(_Z11phase_threeILi16EEvPiiii)
        /*00a4*/ 	.word	0x00000000


	//----- nvinfo : EIATTR_REGCOUNT
	.align		4
.L_27:
        /*00a8*/ 	.byte	0x04, 0x2f
        /*00aa*/ 	.short	(.L_29 - .L_28)
	.align		4
.L_28:
        /*00ac*/ 	.word	index@(_Z9phase_oneILi32EEvPiiii)
        /*00b0*/ 	.word	0x0000000e


	//----- nvinfo : EIATTR_FRAME_SIZE
	.align		4
.L_29:
        /*00b4*/ 	.byte	0x04, 0x11
        /*00b6*/ 	.short	(.L_31 - .L_30)
	.align		4
.L_30:
        /*00b8*/ 	.word	index@(_Z9phase_oneILi32EEvPiiii)
        /*00bc*/ 	.word	0x00000000


	//----- nvinfo : EIATTR_REGCOUNT
	.align		4
.L_31:
        /*00c0*/ 	.byte	0x04, 0x2f
        /*00c2*/ 	.short	(.L_33 - .L_32)
	.align		4
.L_32:
        /*00c4*/ 	.word	index@(_Z9phase_twoILi32EEvPiiii)
        /*00c8*/ 	.word	0x00000012


	//----- nvinfo : EIATTR_FRAME_SIZE
	.align		4
.L_33:
        /*00cc*/ 	.byte	0x04, 0x11
        /*00ce*/ 	.short	(.L_35 - .L_34)
	.align		4
.L_34:
        /*00d0*/ 	.word	index@(_Z9phase_twoILi32EEvPiiii)
        /*00d4*/ 	.word	0x00000000


	//----- nvinfo : EIATTR_REGCOUNT
	.align		4
.L_35:
        /*00d8*/ 	.byte	0x04, 0x2f
        /*00da*/ 	.short	(.L_37 - .L_36)
	.align		4
.L_36:
        /*00dc*/ 	.word	index@(_Z11phase_threeILi32EEvPiiii)
        /*00e0*/ 	.word	0x00000014


	//----- nvinfo : EIATTR_FRAME_SIZE
	.align		4
.L_37:
        /*00e4*/ 	.byte	0x04, 0x11
        /*00e6*/ 	.short	(.L_39 - .L_38)
	.align		4
.L_38:
        /*00e8*/ 	.word	index@(_Z11phase_threeILi32EEvPiiii)
        /*00ec*/ 	.word	0x00000000


	//----- nvinfo : EIATTR_MIN_STACK_SIZE
	.align		4
.L_39:
        /*00f0*/ 	.byte	0x04, 0x12
        /*00f2*/ 	.short	(.L_41 - .L_40)
	.align		4
.L_40:
        /*00f4*/ 	.word	index@(_Z11phase_threeILi32EEvPiiii)
        /*00f8*/ 	.word	0x00000000


	//----- nvinfo : EIATTR_MIN_STACK_SIZE
	.align		4
.L_41:
        /*00fc*/ 	.byte	0x04, 0x12
        /*00fe*/ 	.short	(.L_43 - .L_42)
	.align		4
.L_42:
        /*0100*/ 	.word	index@(_Z9phase_twoILi32EEvPiiii)
        /*0104*/ 	.word	0x00000000


	//----- nvinfo : EIATTR_MIN_STACK_SIZE
	.align		4
.L_43:
        /*0108*/ 	.byte	0x04, 0x12
        /*010a*/ 	.short	(.L_45 - .L_44)
	.align		4
.L_44:
        /*010c*/ 	.word	index@(_Z9phase_oneILi32EEvPiiii)
        /*0110*/ 	.word	0x00000000


	//----- nvinfo : EIATTR_MIN_STACK_SIZE
	.align		4
.L_45:
        /*0114*/ 	.byte	0x04, 0x12
        /*0116*/ 	.short	(.L_47 - .L_46)
	.align		4
.L_46:
        /*0118*/ 	.word	index@(_Z11phase_threeILi16EEvPiiii)
        /*011c*/ 	.word	0x00000000


	//----- nvinfo : EIATTR_MIN_STACK_SIZE
	.align		4
.L_47:
        /*0120*/ 	.byte	0x04, 0x12
        /*0122*/ 	.short	(.L_49 - .L_48)
	.align		4
.L_48:
        /*0124*/ 	.word	index@(_Z9phase_twoILi16EEvPiiii)
        /*0128*/ 	.word	0x00000000


	//----- nvinfo : EIATTR_MIN_STACK_SIZE
	.align		4
.L_49:
        /*012c*/ 	.byte	0x04, 0x12
        /*012e*/ 	.short	(.L_51 - .L_50)
	.align		4
.L_50:
        /*0130*/ 	.word	index@(_Z9phase_oneILi16EEvPiiii)
        /*0134*/ 	.word	0x00000000


	//----- nvinfo : EIATTR_MIN_STACK_SIZE
	.align		4
.L_51:
        /*0138*/ 	.byte	0x04, 0x12
        /*013a*/ 	.short	(.L_53 - .L_52)
	.align		4
.L_52:
        /*013c*/ 	.word	index@(_Z11phase_threePiiiii)
        /*0140*/ 	.word	0x00000000


	//----- nvinfo : EIATTR_MIN_STACK_SIZE
	.align		4
.L_53:
        /*0144*/ 	.byte	0x04, 0x12
        /*0146*/ 	.short	(.L_55 - .L_54)
	.align		4
.L_54:
        /*0148*/ 	.word	index@(_Z9phase_twoPiiiii)
        /*014c*/ 	.word	0x00000000


	//----- nvinfo : EIATTR_MIN_STACK_SIZE
	.align		4
.L_55:
        /*0150*/ 	.byte	0x04, 0x12
        /*0152*/ 	.short	(.L_57 - .L_56)
	.align		4
.L_56:
        /*0154*/ 	.word	index@(_Z9phase_onePiiiii)
        /*0158*/ 	.word	0x00000000


	//----- nvinfo : EIATTR_MIN_STACK_SIZE
	.align		4
.L_57:
        /*015c*/ 	.byte	0x04, 0x12
        /*015e*/ 	.short	(.L_59 - .L_58)
	.align		4
.L_58:
        /*0160*/ 	.word	index@(_Z8init_gpui)
        /*0164*/ 	.word	0x00000000
.L_59:


//--------------------- .nv.compat                --------------------------
	.section	.nv.compat,"",@"SHT_CUDA_COMPAT_INFO"
	.align	4
        /*0000*/ 	.byte	0x02, 0x09, 0x00, 0x00, 0x02, 0x02, 0x01, 0x00, 0x02, 0x05, 0x05, 0x00, 0x03, 0x07, 0x01, 0x01
        /*0010*/ 	.byte	0x02, 0x03, 0x00, 0x00, 0x02, 0x06, 0x01, 0x00, 0x04, 0x0b, 0x08, 0x00, 0x09, 0x00, 0x00, 0x00
        /*0020*/ 	.byte	0x00, 0x00, 0x00, 0x00


//--------------------- .nv.info._Z11phase_threeILi32EEvPiiii --------------------------
	.section	.nv.info._Z11phase_threeILi32EEvPiiii,"",@"SHT_CUDA_INFO"
	.sectionflags	@""
	.align	4


	//----- nvinfo : EIATTR_CUDA_API_VERSION
	.align		4
        /*0000*/ 	.byte	0x04, 0x37
        /*0002*/ 	.short	(.L_61 - .L_60)
.L_60:
        /*0004*/ 	.word	0x00000082


	//----- nvinfo : EIATTR_KPARAM_INFO
	.align		4
.L_61:
        /*0008*/ 	.byte	0x04, 0x17
        /*000a*/ 	.short	(.L_63 - .L_62)
.L_62:
        /*000c*/ 	.word	0x00000000
        /*0010*/ 	.short	0x0003
        /*0012*/ 	.short	0x0010
        /*0014*/ 	.byte	0x00, 0xf0, 0x11, 0x00


	//----- nvinfo : EIATTR_KPARAM_INFO
	.align		4
.L_63:
        /*0018*/ 	.byte	0x04, 0x17
        /*001a*/ 	.short	(.L_65 - .L_64)
.L_64:
        /*001c*/ 	.word	0x00000000
        /*0020*/ 	.short	0x0002
        /*0022*/ 	.short	0x000c
        /*0024*/ 	.byte	0x00, 0xf0, 0x11, 0x00


	//----- nvinfo : EIATTR_KPARAM_INFO
	.align		4
.L_65:
        /*0028*/ 	.byte	0x04, 0x17
        /*002a*/ 	.short	(.L_67 - .L_66)
.L_66:
        /*002c*/ 	.word	0x00000000
        /*0030*/ 	.short	0x0001
        /*0032*/ 	.short	0x0008
        /*0034*/ 	.byte	0x00, 0xf0, 0x11, 0x00


	//----- nvinfo : EIATTR_KPARAM_INFO
	.align		4
.L_67:
        /*0038*/ 	.byte	0x04, 0x17
        /*003a*/ 	.short	(.L_69 - .L_68)
.L_68:
        /*003c*/ 	.word	0x00000000
        /*0040*/ 	.short	0x0000
        /*0042*/ 	.short	0x0000
        /*0044*/ 	.byte	0x00, 0xf5, 0x21, 0x00


	//----- nvinfo : EIATTR_SPARSE_MMA_MASK
	.align		4
.L_69:
        /*0048*/ 	.byte	0x03, 0x50
        /*004a*/ 	.short	0x0000


	//----- nvinfo : EIATTR_MAXREG_COUNT
	.align		4
        /*004c*/ 	.byte	0x03, 0x1b
        /*004e*/ 	.short	0x00ff


	//----- nvinfo : EIATTR_NUM_BARRIERS
	.align		4
        /*0050*/ 	.byte	0x02, 0x4c
        /*0052*/ 	.byte	0x01
	.zero		1


	//----- nvinfo : EIATTR_MERCURY_ISA_VERSION
	.align		4
        /*0054*/ 	.byte	0x03, 0x5f
        /*0056*/ 	.short	0x0101


	//----- nvinfo : EIATTR_VRC_CTA_INIT_COUNT
	.align		4
        /*0058*/ 	.byte	0x02, 0x4a
	.zero		1
	.zero		1


	//----- nvinfo : EIATTR_EXIT_INSTR_OFFSETS
	.align		4
        /*005c*/ 	.byte	0x04, 0x1c
        /*005e*/ 	.short	(.L_71 - .L_70)


	//   ....[0]....
.L_70:
        /*0060*/ 	.word	0x000011e0


	//----- nvinfo : EIATTR_CBANK_PARAM_SIZE
	.align		4
.L_71:
        /*0064*/ 	.byte	0x03, 0x19
        /*0066*/ 	.short	0x0014


	//----- nvinfo : EIATTR_PARAM_CBANK
	.align		4
        /*0068*/ 	.byte	0x04, 0x0a
        /*006a*/ 	.short	(.L_73 - .L_72)
	.align		4
.L_72:
        /*006c*/ 	.word	index@(.nv.constant0._Z11phase_threeILi32EEvPiiii)
        /*0070*/ 	.short	0x0380
        /*0072*/ 	.short	0x0014


	//----- nvinfo : EIATTR_SW_WAR
	.align		4
.L_73:
        /*0074*/ 	.byte	0x04, 0x36
        /*0076*/ 	.short	(.L_75 - .L_74)
.L_74:
        /*0078*/ 	.word	0x00000008
.L_75:


//--------------------- .nv.info._Z9phase_twoILi32EEvPiiii --------------------------
	.section	.nv.info._Z9phase_twoILi32EEvPiiii,"",@"SHT_CUDA_INFO"
	.sectionflags	@""
	.align	4


	//----- nvinfo : EIATTR_CUDA_API_VERSION
	.align		4
        /*0000*/ 	.byte	0x04, 0x37
        /*0002*/ 	.short	(.L_77 - .L_76)
.L_76:
        /*0004*/ 	.word	0x00000082


	//----- nvinfo : EIATTR_KPARAM_INFO
	.align		4
.L_77:
        /*0008*/ 	.byte	0x04, 0x17
        /*000a*/ 	.short	(.L_79 - .L_78)
.L_78:
        /*000c*/ 	.word	0x00000000
        /*0010*/ 	.short	0x0003
        /*0012*/ 	.short	0x0010
        /*0014*/ 	.byte	0x00, 0xf0, 0x11, 0x00


	//----- nvinfo : EIATTR_KPARAM_INFO
	.align		4
.L_79:
        /*0018*/ 	.byte	0x04, 0x17
        /*001a*/ 	.short	(.L_81 - .L_80)
.L_80:
        /*001c*/ 	.word	0x00000000
        /*0020*/ 	.short	0x0002
        /*0022*/ 	.short	0x000c
        /*0024*/ 	.byte	0x00, 0xf0, 0x11, 0x00


	//----- nvinfo : EIATTR_KPARAM_INFO
	.align		4
.L_81:
        /*0028*/ 	.byte	0x04, 0x17
        /*002a*/ 	.short	(.L_83 - .L_82)
.L_82:
        /*002c*/ 	.word	0x00000000
        /*0030*/ 	.short	0x0001
        /*0032*/ 	.short	0x0008
        /*0034*/ 	.byte	0x00, 0xf0, 0x11, 0x00


	//----- nvinfo : EIATTR_KPARAM_INFO
	.align		4
.L_83:
        /*0038*/ 	.byte	0x04, 0x17
        /*003a*/ 	.short	(.L_85 - .L_84)
.L_84:
        /*003c*/ 	.word	0x00000000
        /*0040*/ 	.short	0x0000
        /*0042*/ 	.short	0x0000
        /*0044*/ 	.byte	0x00, 0xf5, 0x21, 0x00


	//----- nvinfo : EIATTR_SPARSE_MMA_MASK
	.align		4
.L_85:
        /*0048*/ 	.byte	0x03, 0x50
        /*004a*/ 	.short	0x0000


	//----- nvinfo : EIATTR_MAXREG_COUNT
	.align		4
        /*004c*/ 	.byte	0x03, 0x1b
        /*004e*/ 	.short	0x00ff


	//----- nvinfo : EIATTR_NUM_BARRIERS
	.align		4
        /*0050*/ 	.byte	0x02, 0x4c
        /*0052*/ 	.byte	0x01
	.zero		1


	//----- nvinfo : EIATTR_MERCURY_ISA_VERSION
	.align		4
        /*0054*/ 	.byte	0x03, 0x5f
        /*0056*/ 	.short	0x0101


	//----- nvinfo : EIATTR_VRC_CTA_INIT_COUNT
	.align		4
        /*0058*/ 	.byte	0x02, 0x4a
	.zero		1
	.zero		1


	//----- nvinfo : EIATTR_EXIT_INSTR_OFFSETS
	.align		4
        /*005c*/ 	.byte	0x04, 0x1c
        /*005e*/ 	.short	(.L_87 - .L_86)


	//   ....[0]....
.L_86:
        /*0060*/ 	.word	0x00001fa0


	//----- nvinfo : EIATTR_CBANK_PARAM_SIZE
	.align		4
.L_87:
        /*0064*/ 	.byte	0x03, 0x19
        /*0066*/ 	.short	0x0014


	//----- nvinfo : EIATTR_PARAM_CBANK
	.align		4
        /*0068*/ 	.byte	0x04, 0x0a
        /*006a*/ 	.short	(.L_89 - .L_88)
	.align		4
.L_88:
        /*006c*/ 	.word	index@(.nv.constant0._Z9phase_twoILi32EEvPiiii)
        /*0070*/ 	.short	0x0380
        /*0072*/ 	.short	0x0014


	//----- nvinfo : EIATTR_SW_WAR
	.align		4
.L_89:
        /*0074*/ 	.byte	0x04, 0x36
        /*0076*/ 	.short	(.L_91 - .L_90)
.L_90:
        /*0078*/ 	.word	0x00000008
.L_91:


//--------------------- .nv.info._Z9phase_oneILi32EEvPiiii --------------------------
	.section	.nv.info._Z9phase_oneILi32EEvPiiii,"",@"SHT_CUDA_INFO"
	.sectionflags	@""
	.align	4


	//----- nvinfo : EIATTR_CUDA_API_VERSION
	.align		4
        /*0000*/ 	.byte	0x04, 0x37
        /*0002*/ 	.short	(.L_93 - .L_92)
.L_92:
        /*0004*/ 	.word	0x00000082


	//----- nvinfo : EIATTR_KPARAM_INFO
	.align		4
.L_93:
        /*0008*/ 	.byte	0x04, 0x17
        /*000a*/ 	.short	(.L_95 - .L_94)
.L_94:
        /*000c*/ 	.word	0x00000000
        /*0010*/ 	.short	0x0003
        /*0012*/ 	.short	0x0010
        /*0014*/ 	.byte	0x00, 0xf0, 0x11, 0x00


	//----- nvinfo : EIATTR_KPARAM_INFO
	.align		4
.L_95:
        /*0018*/ 	.byte	0x04, 0x17
        /*001a*/ 	.short	(.L_97 - .L_96)
.L_96:
        /*001c*/ 	.word	0x00000000
        /*0020*/ 	.short	0x0002
        /*0022*/ 	.short	0x000c
        /*0024*/ 	.byte	0x00, 0xf0, 0x11, 0x00


	//----- nvinfo : EIATTR_KPARAM_INFO
	.align		4
.L_97:
        /*0028*/ 	.byte	0x04, 0x17
        /*002a*/ 	.short	(.L_99 - .L_98)
.L_98:
        /*002c*/ 	.word	0x00000000
        /*0030*/ 	.short	0x0001
        /*0032*/ 	.short	0x0008
        /*0034*/ 	.byte	0x00, 0xf0, 0x11, 0x00


	//----- nvinfo : EIATTR_KPARAM_INFO
	.align		4
.L_99:
        /*0038*/ 	.byte	0x04, 0x17
        /*003a*/ 	.short	(.L_101 - .L_100)
.L_100:
        /*003c*/ 	.word	0x00000000
        /*0040*/ 	.short	0x0000
        /*0042*/ 	.short	0x0000
        /*0044*/ 	.byte	0x00, 0xf5, 0x21, 0x00


	//----- nvinfo : EIATTR_SPARSE_MMA_MASK
	.align		4
.L_101:
        /*0048*/ 	.byte	0x03, 0x50
        /*004a*/ 	.short	0x0000


	//----- nvinfo : EIATTR_MAXREG_COUNT
	.align		4
        /*004c*/ 	.byte	0x03, 0x1b
        /*004e*/ 	.short	0x00ff


	//----- nvinfo : EIATTR_NUM_BARRIERS
	.align		4
        /*0050*/ 	.byte	0x02, 0x4c
        /*0052*/ 	.byte	0x01
	.zero		1


	//----- nvinfo : EIATTR_MERCURY_ISA_VERSION
	.align		4
        /*0054*/ 	.byte	0x03, 0x5f
        /*0056*/ 	.short	0x0101


	//----- nvinfo : EIATTR_VRC_CTA_INIT_COUNT
	.align		4
        /*0058*/ 	.byte	0x02, 0x4a
	.zero		1
	.zero		1


	//----- nvinfo : EIATTR_EXIT_INSTR_OFFSETS
	.align		4
        /*005c*/ 	.byte	0x04, 0x1c
        /*005e*/ 	.short	(.L_103 - .L_102)


	//   ....[0]....
.L_102:
        /*0060*/ 	.word	0x00000fa0


	//----- nvinfo : EIATTR_CBANK_PARAM_SIZE
	.align		4
.L_103:
        /*0064*/ 	.byte	0x03, 0x19
        /*0066*/ 	.short	0x0014


	//----- nvinfo : EIATTR_PARAM_CBANK
	.align		4
        /*0068*/ 	.byte	0x04, 0x0a
        /*006a*/ 	.short	(.L_105 - .L_104)
	.align		4
.L_104:
        /*006c*/ 	.word	index@(.nv.constant0._Z9phase_oneILi32EEvPiiii)
        /*0070*/ 	.short	0x0380
        /*0072*/ 	.short	0x0014


	//----- nvinfo : EIATTR_SW_WAR
	.align		4
.L_105:
        /*0074*/ 	.byte	0x04, 0x36
        /*0076*/ 	.short	(.L_107 - .L_106)
.L_106:
        /*0078*/ 	.word	0x00000008
.L_107:


//--------------------- .nv.info._Z11phase_threeILi16EEvPiiii --------------------------
	.section	.nv.info._Z11phase_threeILi16EEvPiiii,"",@"SHT_CUDA_INFO"
	.sectionflags	@""
	.align	4


	//----- nvinfo : EIATTR_CUDA_API_VERSION
	.align		4
        /*0000*/ 	.byte	0x04, 0x37
        /*0002*/ 	.short	(.L_109 - .L_108)
.L_108:
        /*0004*/ 	.word	0x00000082


	//----- nvinfo : EIATTR_KPARAM_INFO
	.align		4
.L_109:
        /*0008*/ 	.byte	0x04, 0x17
        /*000a*/ 	.short	(.L_111 - .L_110)
.L_110:
        /*000c*/ 	.word	0x00000000
        /*0010*/ 	.short	0x0003
        /*0012*/ 	.short	0x0010
        /*0014*/ 	.byte	0x00, 0xf0, 0x11, 0x00


	//----- nvinfo : EIATTR_KPARAM_INFO
	.align		4
.L_111:
        /*0018*/ 	.byte	0x04, 0x17
        /*001a*/ 	.short	(.L_113 - .L_112)
.L_112:
        /*001c*/ 	.word	0x00000000
        /*0020*/ 	.short	0x0002
        /*0022*/ 	.short	0x000c
        /*0024*/ 	.byte	0x00, 0xf0, 0x11, 0x00


	//----- nvinfo : EIATTR_KPARAM_INFO
	.align		4
.L_113:
        /*0028*/ 	.byte	0x04, 0x17
        /*002a*/ 	.short	(.L_115 - .L_114)
.L_114:
        /*002c*/ 	.word	0x00000000
        /*0030*/ 	.short	0x0001
        /*0032*/ 	.short	0x0008
        /*0034*/ 	.byte	0x00, 0xf0, 0x11, 0x00


	//----- nvinfo : EIATTR_KPARAM_INFO
	.align		4
.L_115:
        /*0038*/ 	.byte	0x04, 0x17
        /*003a*/ 	.short	(.L_117 - .L_116)
.L_116:
        /*003c*/ 	.word	0x00000000
        /*0040*/ 	.short	0x0000
        /*0042*/ 	.short	0x0000
        /*0044*/ 	.byte	0x00, 0xf5, 0x21, 0x00


	//----- nvinfo : EIATTR_SPARSE_MMA_MASK
	.align		4
.L_117:
        /*0048*/ 	.byte	0x03, 0x50
        /*004a*/ 	.short	0x0000


	//----- nvinfo : EIATTR_MAXREG_COUNT
	.align		4
        /*004c*/ 	.byte	0x03, 0x1b
        /*004e*/ 	.short	0x00ff


	//----- nvinfo : EIATTR_NUM_BARRIERS
	.align		4
        /*0050*/ 	.byte	0x02, 0x4c
        /*0052*/ 	.byte	0x01
	.zero		1


	//----- nvinfo : EIATTR_MERCURY_ISA_VERSION
	.align		4
        /*0054*/ 	.byte	0x03, 0x5f
        /*0056*/ 	.short	0x0101


	//----- nvinfo : EIATTR_VRC_CTA_INIT_COUNT
	.align		4
        /*0058*/ 	.byte	0x02, 0x4a
	.zero		1
	.zero		1


	//----- nvinfo : EIATTR_EXIT_INSTR_OFFSETS
	.align		4
        /*005c*/ 	.byte	0x04, 0x1c
        /*005e*/ 	.short	(.L_119 - .L_118)


	//   ....[0]....
.L_118:
        /*0060*/ 	.word	0x00000ae0


	//----- nvinfo : EIATTR_CBANK_PARAM_SIZE
	.align		4
.L_119:
        /*0064*/ 	.byte	0x03, 0x19
        /*0066*/ 	.short	0x0014


	//----- nvinfo : EIATTR_PARAM_CBANK
	.align		4
        /*0068*/ 	.byte	0x04, 0x0a
        /*006a*/ 	.short	(.L_121 - .L_120)
	.align		4
.L_120:
        /*006c*/ 	.word	index@(.nv.constant0._Z11phase_threeILi16EEvPiiii)
        /*0070*/ 	.short	0x0380
        /*0072*/ 	.short	0x0014


	//----- nvinfo : EIATTR_SW_WAR
	.align		4
.L_121:
        /*0074*/ 	.byte	0x04, 0x36
        /*0076*/ 	.short	(.L_123 - .L_122)
.L_122:
        /*0078*/ 	.word	0x00000008
.L_123:


//--------------------- .nv.info._Z9phase_twoILi16EEvPiiii --------------------------
	.section	.nv.info._Z9phase_twoILi16EEvPiiii,"",@"SHT_CUDA_INFO"
	.sectionflags	@""
	.align	4


	//----- nvinfo : EIATTR_CUDA_API_VERSION
	.align		4
        /*0000*/ 	.byte	0x04, 0x37
        /*0002*/ 	.short	(.L_125 - .L_124)
.L_124:
        /*0004*/ 	.word	0x00000082


	//----- nvinfo : EIATTR_KPARAM_INFO
	.align		4
.L_125:
        /*0008*/ 	.byte	0x04, 0x17
        /*000a*/ 	.short	(.L_127 - .L_126)
.L_126:
        /*000c*/ 	.word	0x00000000
        /*0010*/ 	.short	0x0003
        /*0012*/ 	.short	0x0010
        /*0014*/ 	.byte	0x00, 0xf0, 0x11, 0x00


	//----- nvinfo : EIATTR_KPARAM_INFO
	.align		4
.L_127:
        /*0018*/ 	.byte	0x04, 0x17
        /*001a*/ 	.short	(.L_129 - .L_128)
.L_128:
        /*001c*/ 	.word	0x00000000
        /*0020*/ 	.short	0x0002
        /*0022*/ 	.short	0x000c
        /*0024*/ 	.byte	0x00, 0xf0, 0x11, 0x00


	//----- nvinfo : EIATTR_KPARAM_INFO
	.align		4
.L_129:
        /*0028*/ 	.byte	0x04, 0x17
        /*002a*/ 	.short	(.L_131 - .L_130)
.L_130:
        /*002c*/ 	.word	0x00000000
        /*0030*/ 	.short	0x0001
        /*0032*/ 	.short	0x0008
        /*0034*/ 	.byte	0x00, 0xf0, 0x11, 0x00


	//----- nvinfo : EIATTR_KPARAM_INFO
	.align		4
.L_131:
        /*0038*/ 	.byte	0x04, 0x17
        /*003a*/ 	.short	(.L_133 - .L_132)
.L_132:
        /*003c*/ 	.word	0x00000000
        /*0040*/ 	.short	0x0000
        /*0042*/ 	.short	0x0000
        /*0044*/ 	.byte	0x00, 0xf5, 0x21, 0x00


	//----- nvinfo : EIATTR_SPARSE_MMA_MASK
	.align		4
.L_133:
        /*0048*/ 	.byte	0x03, 0x50
        /*004a*/ 	.short	0x0000


	//----- nvinfo : EIATTR_MAXREG_COUNT
	.align		4
        /*004c*/ 	.byte	0x03, 0x1b
        /*004e*/ 	.short	0x00ff


	//----- nvinfo : EIATTR_NUM_BARRIERS
	.align		4
        /*0050*/ 	.byte	0x02, 0x4c
        /*0052*/ 	.byte	0x01
	.zero		1


	//----- nvinfo : EIATTR_MERCURY_ISA_VERSION
	.align		4
        /*0054*/ 	.byte	0x03, 0x5f
        /*0056*/ 	.short	0x0101


	//----- nvinfo : EIATTR_VRC_CTA_INIT_COUNT
	.align		4
        /*0058*/ 	.byte	0x02, 0x4a
	.zero		1
	.zero		1


	//----- nvinfo : EIATTR_EXIT_INSTR_OFFSETS
	.align		4
        /*005c*/ 	.byte	0x04, 0x1c
        /*005e*/ 	.short	(.L_135 - .L_134)


	//   ....[0]....
.L_134:
        /*0060*/ 	.word	0x000011a0


	//----- nvinfo : EIATTR_CBANK_PARAM_SIZE
	.align		4
.L_135:
        /*0064*/ 	.byte	0x03, 0x19
        /*0066*/ 	.short	0x0014


	//----- nvinfo : EIATTR_PARAM_CBANK
	.align		4
        /*0068*/ 	.byte	0x04, 0x0a
        /*006a*/ 	.short	(.L_137 - .L_136)
	.align		4
.L_136:
        /*006c*/ 	.word	index@(.nv.constant0._Z9phase_twoILi16EEvPiiii)
        /*0070*/ 	.short	0x0380
        /*0072*/ 	.short	0x0014


	//----- nvinfo : EIATTR_SW_WAR
	.align		4
.L_137:
        /*0074*/ 	.byte	0x04, 0x36
        /*0076*/ 	.short	(.L_139 - .L_138)
.L_138:
        /*0078*/ 	.word	0x00000008
.L_139:


//--------------------- .nv.info._Z9phase_oneILi16EEvPiiii --------------------------
	.section	.nv.info._Z9phase_oneILi16EEvPiiii,"",@"SHT_CUDA_INFO"
	.sectionflags	@""
	.align	4


	//----- nvinfo : EIATTR_CUDA_API_VERSION
	.align		4
        /*0000*/ 	.byte	0x04, 0x37
        /*0002*/ 	.short	(.L_141 - .L_140)
.L_140:
        /*0004*/ 	.word	0x00000082


	//----- nvinfo : EIATTR_KPARAM_INFO
	.align		4
.L_141:
        /*0008*/ 	.byte	0x04, 0x17
        /*000a*/ 	.short	(.L_143 - .L_142)
.L_142:
        /*000c*/ 	.word	0x00000000
        /*0010*/ 	.short	0x0003
        /*0012*/ 	.short	0x0010
        /*0014*/ 	.byte	0x00, 0xf0, 0x11, 0x00


	//----- nvinfo : EIATTR_KPARAM_INFO
	.align		4
.L_143:
        /*0018*/ 	.byte	0x04, 0x17
        /*001a*/ 	.short	(.L_145 - .L_144)
.L_144:
        /*001c*/ 	.word	0x00000000
        /*0020*/ 	.short	0x0002
        /*0022*/ 	.short	0x000c
        /*0024*/ 	.byte	0x00, 0xf0, 0x11, 0x00


	//----- nvinfo : EIATTR_KPARAM_INFO
	.align		4
.L_145:
        /*0028*/ 	.byte	0x04, 0x17
        /*002a*/ 	.short	(.L_147 - .L_146)
.L_146:
        /*002c*/ 	.word	0x00000000
        /*0030*/ 	.short	0x0001
        /*0032*/ 	.short	0x0008
        /*0034*/ 	.byte	0x00, 0xf0, 0x11, 0x00


	//----- nvinfo : EIATTR_KPARAM_INFO
	.align		4
.L_147:
        /*0038*/ 	.byte	0x04, 0x17
        /*003a*/ 	.short	(.L_149 - .L_148)
.L_148:
        /*003c*/ 	.word	0x00000000
        /*0040*/ 	.short	0x0000
        /*0042*/ 	.short	0x0000
        /*0044*/ 	.byte	0x00, 0xf5, 0x21, 0x00


	//----- nvinfo : EIATTR_SPARSE_MMA_MASK
	.align		4
.L_149:
        /*0048*/ 	.byte	0x03, 0x50
        /*004a*/ 	.short	0x0000


	//----- nvinfo : EIATTR_MAXREG_COUNT
	.align		4
        /*004c*/ 	.byte	0x03, 0x1b
        /*004e*/ 	.short	0x00ff


	//----- nvinfo : EIATTR_NUM_BARRIERS
	.align		4
        /*0050*/ 	.byte	0x02, 0x4c
        /*0052*/ 	.byte	0x01
	.zero		1


	//----- nvinfo : EIATTR_MERCURY_ISA_VERSION
	.align		4
        /*0054*/ 	.byte	0x03, 0x5f
        /*0056*/ 	.short	0x0101


	//----- nvinfo : EIATTR_VRC_CTA_INIT_COUNT
	.align		4
        /*0058*/ 	.byte	0x02, 0x4a
	.zero		1
	.zero		1


	//----- nvinfo : EIATTR_EXIT_INSTR_OFFSETS
	.align		4
        /*005c*/ 	.byte	0x04, 0x1c
        /*005e*/ 	.short	(.L_151 - .L_150)


	//   ....[0]....
.L_150:
        /*0060*/ 	.word	0x000008a0


	//----- nvinfo : EIATTR_CBANK_PARAM_SIZE
	.align		4
.L_151:
        /*0064*/ 	.byte	0x03, 0x19
        /*0066*/ 	.short	0x0014


	//----- nvinfo : EIATTR_PARAM_CBANK
	.align		4
        /*0068*/ 	.byte	0x04, 0x0a
        /*006a*/ 	.short	(.L_153 - .L_152)
	.align		4
.L_152:
        /*006c*/ 	.word	index@(.nv.constant0._Z9phase_oneILi16EEvPiiii)
        /*0070*/ 	.short	0x0380
        /*0072*/ 	.short	0x0014


	//----- nvinfo : EIATTR_SW_WAR
	.align		4
.L_153:
        /*0074*/ 	.byte	0x04, 0x36
        /*0076*/ 	.short	(.L_155 - .L_154)
.L_154:
        /*0078*/ 	.word	0x00000008
.L_155:


//--------------------- .nv.info._Z11phase_threePiiiii --------------------------
	.section	.nv.info._Z11phase_threePiiiii,"",@"SHT_CUDA_INFO"
	.sectionflags	@""
	.align	4


	//----- nvinfo : EIATTR_CUDA_API_VERSION
	.align		4
        /*0000*/ 	.byte	0x04, 0x37
        /*0002*/ 	.short	(.L_157 - .L_156)
.L_156:
        /*0004*/ 	.word	0x00000082


	//----- nvinfo : EIATTR_KPARAM_INFO
	.align		4
.L_157:
        /*0008*/ 	.byte	0x04, 0x17
        /*000a*/ 	.short	(.L_159 - .L_158)
.L_158:
        /*000c*/ 	.word	0x00000000
        /*0010*/ 	.short	0x0004
        /*0012*/ 	.short	0x0014
        /*0014*/ 	.byte	0x00, 0xf0, 0x11, 0x00


	//----- nvinfo : EIATTR_KPARAM_INFO
	.align		4
.L_159:
        /*0018*/ 	.byte	0x04, 0x17
        /*001a*/ 	.short	(.L_161 - .L_160)
.L_160:
        /*001c*/ 	.word	0x00000000
        /*0020*/ 	.short	0x0003
        /*0022*/ 	.short	0x0010
        /*0024*/ 	.byte	0x00, 0xf0, 0x11, 0x00


	//----- nvinfo : EIATTR_KPARAM_INFO
	.align		4
.L_161:
        /*0028*/ 	.byte	0x04, 0x17
        /*002a*/ 	.short	(.L_163 - .L_162)
.L_162:
        /*002c*/ 	.word	0x00000000
        /*0030*/ 	.short	0x0002
        /*0032*/ 	.short	0x000c
        /*0034*/ 	.byte	0x00, 0xf0, 0x11, 0x00


	//----- nvinfo : EIATTR_KPARAM_INFO
	.align		4
.L_163:
        /*0038*/ 	.byte	0x04, 0x17
        /*003a*/ 	.short	(.L_165 - .L_164)
.L_164:
        /*003c*/ 	.word	0x00000000
        /*0040*/ 	.short	0x0001
        /*0042*/ 	.short	0x0008
        /*0044*/ 	.byte	0x00, 0xf0, 0x11, 0x00


	//----- nvinfo : EIATTR_KPARAM_INFO
	.align		4
.L_165:
        /*0048*/ 	.byte	0x04, 0x17
        /*004a*/ 	.short	(.L_167 - .L_166)
.L_166:
        /*004c*/ 	.word	0x00000000
        /*0050*/ 	.short	0x0000
        /*0052*/ 	.short	0x0000
        /*0054*/ 	.byte	0x00, 0xf5, 0x21, 0x00


	//----- nvinfo : EIATTR_SPARSE_MMA_MASK
	.align		4
.L_167:
        /*0058*/ 	.byte	0x03, 0x50
        /*005a*/ 	.short	0x0000


	//----- nvinfo : EIATTR_MAXREG_COUNT
	.align		4
        /*005c*/ 	.byte	0x03, 0x1b
        /*005e*/ 	.short	0x00ff


	//----- nvinfo : EIATTR_NUM_BARRIERS
	.align		4
        /*0060*/ 	.byte	0x02, 0x4c
        /*0062*/ 	.byte	0x01
	.zero		1


	//----- nvinfo : EIATTR_MERCURY_ISA_VERSION
	.align		4
        /*0064*/ 	.byte	0x03, 0x5f
        /*0066*/ 	.short	0x0101


	//----- nvinfo : EIATTR_VRC_CTA_INIT_COUNT
	.align		4
        /*0068*/ 	.byte	0x02, 0x4a
	.zero		1
	.zero		1


	//----- nvinfo : EIATTR_EXIT_INSTR_OFFSETS
	.align		4
        /*006c*/ 	.byte	0x04, 0x1c
        /*006e*/ 	.short	(.L_169 - .L_168)


	//   ....[0]....
.L_168:
        /*0070*/ 	.word	0x00000850


	//----- nvinfo : EIATTR_CBANK_PARAM_SIZE
	.align		4
.L_169:
        /*0074*/ 	.byte	0x03, 0x19
        /*0076*/ 	.short	0x0018


	//----- nvinfo : EIATTR_PARAM_CBANK
	.align		4
        /*0078*/ 	.byte	0x04, 0x0a
        /*007a*/ 	.short	(.L_171 - .L_170)
	.align		4
.L_170:
        /*007c*/ 	.word	index@(.nv.constant0._Z11phase_threePiiiii)
        /*0080*/ 	.short	0x0380
        /*0082*/ 	.short	0x0018


	//----- nvinfo : EIATTR_SW_WAR
	.align		4
.L_171:
        /*0084*/ 	.byte	0x04, 0x36
        /*0086*/ 	.short	(.L_173 - .L_172)
.L_172:
        /*0088*/ 	.word	0x00000008
.L_173:


//--------------------- .nv.info._Z9phase_twoPiiiii --------------------------
	.section	.nv.info._Z9phase_twoPiiiii,"",@"SHT_CUDA_INFO"
	.sectionflags	@""
	.align	4


	//----- nvinfo : EIATTR_CUDA_API_VERSION
	.align		4
        /*0000*/ 	.byte	0x04, 0x37
        /*0002*/ 	.short	(.L_175 - .L_174)
.L_174:
        /*0004*/ 	.word	0x00000082


	//----- nvinfo : EIATTR_KPARAM_INFO
	.align		4
.L_175:
        /*0008*/ 	.byte	0x04, 0x17
        /*000a*/ 	.short	(.L_177 - .L_176)
.L_176:
        /*000c*/ 	.word	0x00000000
        /*0010*/ 	.short	0x0004
        /*0012*/ 	.short	0x0014
        /*0014*/ 	.byte	0x00, 0xf0, 0x11, 0x00


	//----- nvinfo : EIATTR_KPARAM_INFO
	.align		4
.L_177:
        /*0018*/ 	.byte	0x04, 0x17
        /*001a*/ 	.short	(.L_179 - .L_178)
.L_178:
        /*001c*/ 	.word	0x00000000
        /*0020*/ 	.short	0x0003
        /*0022*/ 	.short	0x0010
        /*0024*/ 	.byte	0x00, 0xf0, 0x11, 0x00


	//----- nvinfo : EIATTR_KPARAM_INFO
	.align		4
.L_179:
        /*0028*/ 	.byte	0x04, 0x17
        /*002a*/ 	.short	(.L_181 - .L_180)
.L_180:
        /*002c*/ 	.word	0x00000000
        /*0030*/ 	.short	0x0002
        /*0032*/ 	.short	0x000c
        /*0034*/ 	.byte	0x00, 0xf0, 0x11, 0x00


	//----- nvinfo : EIATTR_KPARAM_INFO
	.align		4
.L_181:
        /*0038*/ 	.byte	0x04, 0x17
        /*003a*/ 	.short	(.L_183 - .L_182)
.L_182:
        /*003c*/ 	.word	0x00000000
        /*0040*/ 	.short	0x0001
        /*0042*/ 	.short	0x0008
        /*0044*/ 	.byte	0x00, 0xf0, 0x11, 0x00


	//----- nvinfo : EIATTR_KPARAM_INFO
	.align		4
.L_183:
        /*0048*/ 	.byte	0x04, 0x17
        /*004a*/ 	.short	(.L_185 - .L_184)
.L_184:
        /*004c*/ 	.word	0x00000000
        /*0050*/ 	.short	0x0000
        /*0052*/ 	.short	0x0000
        /*0054*/ 	.byte	0x00, 0xf5, 0x21, 0x00


	//----- nvinfo : EIATTR_SPARSE_MMA_MASK
	.align		4
.L_185:
        /*0058*/ 	.byte	0x03, 0x50
        /*005a*/ 	.short	0x0000


	//----- nvinfo : EIATTR_MAXREG_COUNT
	.align		4
        /*005c*/ 	.byte	0x03, 0x1b
        /*005e*/ 	.short	0x00ff


	//----- nvinfo : EIATTR_NUM_BARRIERS
	.align		4
        /*0060*/ 	.byte	0x02, 0x4c
        /*0062*/ 	.byte	0x01
	.zero		1


	//----- nvinfo : EIATTR_MERCURY_ISA_VERSION
	.align		4
        /*0064*/ 	.byte	0x03, 0x5f
        /*0066*/ 	.short	0x0101


	//----- nvinfo : EIATTR_VRC_CTA_INIT_COUNT
	.align		4
        /*0068*/ 	.byte	0x02, 0x4a
	.zero		1
	.zero		1


	//----- nvinfo : EIATTR_EXIT_INSTR_OFFSETS
	.align		4
        /*006c*/ 	.byte	0x04, 0x1c
        /*006e*/ 	.short	(.L_187 - .L_186)


	//   ....[0]....
.L_186:
        /*0070*/ 	.word	0x00001170


	//----- nvinfo : EIATTR_CBANK_PARAM_SIZE
	.align		4
.L_187:
        /*0074*/ 	.byte	0x03, 0x19
        /*0076*/ 	.short	0x0018


	//----- nvinfo : EIATTR_PARAM_CBANK
	.align		4
        /*0078*/ 	.byte	0x04, 0x0a
        /*007a*/ 	.short	(.L_189 - .L_188)
	.align		4
.L_188:
        /*007c*/ 	.word	index@(.nv.constant0._Z9phase_twoPiiiii)
        /*0080*/ 	.short	0x0380
        /*0082*/ 	.short	0x0018


	//----- nvinfo : EIATTR_SW_WAR
	.align		4
.L_189:
        /*0084*/ 	.byte	0x04, 0x36
        /*0086*/ 	.short	(.L_191 - .L_190)
.L_190:
        /*0088*/ 	.word	0x00000008
.L_191:


//--------------------- .nv.info._Z9phase_onePiiiii --------------------------
	.section	.nv.info._Z9phase_onePiiiii,"",@"SHT_CUDA_INFO"
	.sectionflags	@""
	.align	4


	//----- nvinfo : EIATTR_CUDA_API_VERSION
	.align		4
        /*0000*/ 	.byte	0x04, 0x37
        /*0002*/ 	.short	(.L_193 - .L_192)
.L_192:
        /*0004*/ 	.word	0x00000082


	//----- nvinfo : EIATTR_KPARAM_INFO
	.align		4
.L_193:
        /*0008*/ 	.byte	0x04, 0x17
        /*000a*/ 	.short	(.L_195 - .L_194)
.L_194:
        /*000c*/ 	.word	0x00000000
        /*0010*/ 	.short	0x0004
        /*0012*/ 	.short	0x0014
        /*0014*/ 	.byte	0x00, 0xf0, 0x11, 0x00


	//----- nvinfo : EIATTR_KPARAM_INFO
	.align		4
.L_195:
        /*0018*/ 	.byte	0x04, 0x17
        /*001a*/ 	.short	(.L_197 - .L_196)
.L_196:
        /*001c*/ 	.word	0x00000000
        /*0020*/ 	.short	0x0003
        /*0022*/ 	.short	0x0010
        /*0024*/ 	.byte	0x00, 0xf0, 0x11, 0x00


	//----- nvinfo : EIATTR_KPARAM_INFO
	.align		4
.L_197:
        /*0028*/ 	.byte	0x04, 0x17
        /*002a*/ 	.short	(.L_199 - .L_198)
.L_198:
        /*002c*/ 	.word	0x00000000
        /*0030*/ 	.short	0x0002
        /*0032*/ 	.short	0x000c
        /*0034*/ 	.byte	0x00, 0xf0, 0x11, 0x00


	//----- nvinfo : EIATTR_KPARAM_INFO
	.align		4
.L_199:
        /*0038*/ 	.byte	0x04, 0x17
        /*003a*/ 	.short	(.L_201 - .L_200)
.L_200:
        /*003c*/ 	.word	0x00000000
        /*0040*/ 	.short	0x0001
        /*0042*/ 	.short	0x0008
        /*0044*/ 	.byte	0x00, 0xf0, 0x11, 0x00


	//----- nvinfo : EIATTR_KPARAM_INFO
	.align		4
.L_201:
        /*0048*/ 	.byte	0x04, 0x17
        /*004a*/ 	.short	(.L_203 - .L_202)
.L_202:
        /*004c*/ 	.word	0x00000000
        /*0050*/ 	.short	0x0000
        /*0052*/ 	.short	0x0000
        /*0054*/ 	.byte	0x00, 0xf5, 0x21, 0x00


	//----- nvinfo : EIATTR_SPARSE_MMA_MASK
	.align		4
.L_203:
        /*0058*/ 	.byte	0x03, 0x50
        /*005a*/ 	.short	0x0000


	//----- nvinfo : EIATTR_MAXREG_COUNT
	.align		4
        /*005c*/ 	.byte	0x03, 0x1b
        /*005e*/ 	.short	0x00ff


	//----- nvinfo : EIATTR_NUM_BARRIERS
	.align		4
        /*0060*/ 	.byte	0x02, 0x4c
        /*0062*/ 	.byte	0x01
	.zero		1


	//----- nvinfo : EIATTR_MERCURY_ISA_VERSION
	.align		4
        /*0064*/ 	.byte	0x03, 0x5f
        /*0066*/ 	.short	0x0101


	//----- nvinfo : EIATTR_VRC_CTA_INIT_COUNT
	.align		4
        /*0068*/ 	.byte	0x02, 0x4a
	.zero		1
	.zero		1


	//----- nvinfo : EIATTR_EXIT_INSTR_OFFSETS
	.align		4
        /*006c*/ 	.byte	0x04, 0x1c
        /*006e*/ 	.short	(.L_205 - .L_204)


	//   ....[0]....
.L_204:
        /*0070*/ 	.word	0x00000600


	//----- nvinfo : EIATTR_CBANK_PARAM_SIZE
	.align		4
.L_205:
        /*0074*/ 	.byte	0x03, 0x19
        /*0076*/ 	.short	0x0018


	//----- nvinfo : EIATTR_PARAM_CBANK
	.align		4
        /*0078*/ 	.byte	0x04, 0x0a
        /*007a*/ 	.short	(.L_207 - .L_206)
	.align		4
.L_206:
        /*007c*/ 	.word	index@(.nv.constant0._Z9phase_onePiiiii)
        /*0080*/ 	.short	0x0380
        /*0082*/ 	.short	0x0018


	//----- nvinfo : EIATTR_SW_WAR
	.align		4
.L_207:
        /*0084*/ 	.byte	0x04, 0x36
        /*0086*/ 	.short	(.L_209 - .L_208)
.L_208:
        /*0088*/ 	.word	0x00000008
.L_209:


//--------------------- .nv.info._Z8init_gpui     --------------------------
	.section	.nv.info._Z8init_gpui,"",@"SHT_CUDA_INFO"
	.sectionflags	@""
	.align	4


	//----- nvinfo : EIATTR_CUDA_API_VERSION
	.align		4
        /*0000*/ 	.byte	0x04, 0x37
        /*0002*/ 	.short	(.L_211 - .L_210)
.L_210:
        /*0004*/ 	.word	0x00000082


	//----- nvinfo : EIATTR_KPARAM_INFO
	.align		4
.L_211:
        /*0008*/ 	.byte	0x04, 0x17
        /*000a*/ 	.short	(.L_213 - .L_212)
.L_212:
        /*000c*/ 	.word	0x00000000
        /*0010*/ 	.short	0x0000
        /*0012*/ 	.short	0x0000
        /*0014*/ 	.byte	0x00, 0xf0, 0x11, 0x00


	//----- nvinfo : EIATTR_SPARSE_MMA_MASK
	.align		4
.L_213:
        /*0018*/ 	.byte	0x03, 0x50
        /*001a*/ 	.short	0x0000


	//----- nvinfo : EIATTR_MAXREG_COUNT
	.align		4
        /*001c*/ 	.byte	0x03, 0x1b
        /*001e*/ 	.short	0x00ff


	//----- nvinfo : EIATTR_MERCURY_ISA_VERSION
	.align		4
        /*0020*/ 	.byte	0x03, 0x5f
        /*0022*/ 	.short	0x0101


	//----- nvinfo : EIATTR_VRC_CTA_INIT_COUNT
	.align		4
        /*0024*/ 	.byte	0x02, 0x4a
	.zero		1
	.zero		1


	//----- nvinfo : EIATTR_EXIT_INSTR_OFFSETS
	.align		4
        /*0028*/ 	.byte	0x04, 0x1c
        /*002a*/ 	.short	(.L_215 - .L_214)


	//   ....[0]....
.L_214:
        /*002c*/ 	.word	0x00000010


	//----- nvinfo : EIATTR_CBANK_PARAM_SIZE
	.align		4
.L_215:
        /*0030*/ 	.byte	0x03, 0x19
        /*0032*/ 	.short	0x0004


	//----- nvinfo : EIATTR_PARAM_CBANK
	.align		4
        /*0034*/ 	.byte	0x04, 0x0a
        /*0036*/ 	.short	(.L_217 - .L_216)
	.align		4
.L_216:
        /*0038*/ 	.word	index@(.nv.constant0._Z8init_gpui)
        /*003c*/ 	.short	0x0380
        /*003e*/ 	.short	0x0004


	//----- nvinfo : EIATTR_SW_WAR
	.align		4
.L_217:
        /*0040*/ 	.byte	0x04, 0x36
        /*0042*/ 	.short	(.L_219 - .L_218)
.L_218:
        /*0044*/ 	.word	0x00000008
.L_219:


//--------------------- .nv.callgraph             --------------------------
	.section	.nv.callgraph,"",@"SHT_CUDA_CALLGRAPH"
	.align	4
	.sectionentsize	8
	.align		4
        /*0000*/ 	.word	0x00000000
	.align		4
        /*0004*/ 	.word	0xffffffff
	.align		4
        /*0008*/ 	.word	0x00000000
	.align		4
        /*000c*/ 	.word	0xfffffffe
	.align		4
        /*0010*/ 	.word	0x00000000
	.align		4
        /*0014*/ 	.word	0xfffffffd
	.align		4
        /*0018*/ 	.word	0x00000000
	.align		4
        /*001c*/ 	.word	0xfffffffc


//--------------------- .text._Z11phase_threeILi32EEvPiiii --------------------------
	.section	.text._Z11phase_threeILi32EEvPiiii,"ax",@progbits
	.align	128
        .global         _Z11phase_threeILi32EEvPiiii
        .type           _Z11phase_threeILi32EEvPiiii,@function
        .size           _Z11phase_threeILi32EEvPiiii,(.L_x_30 - _Z11phase_threeILi32EEvPiiii)
        .other          _Z11phase_threeILi32EEvPiiii,@"STO_CUDA_ENTRY STV_DEFAULT"
_Z11phase_threeILi32EEvPiiii:
.text._Z11phase_threeILi32EEvPiiii:
[----:B------:R-:W-:Y:S08]  /*0000*/  LDC R1, c[0x0][0x37c] ;  /* 0x0000df00ff017b82 */ /* 0x000ff00000000800 */
[----:B------:R-:W0:Y:S01]  /*0010*/  S2UR UR4, SR_CTAID.X ;  /* 0x00000000000479c3 */ /* 0x000e220000002500 */
[----:B------:R-:W1:Y:S01]  /*0020*/  S2R R5, SR_TID.X ;  /* 0x0000000000057919 */ /* 0x000e620000002100 */
[----:B------:R-:W2:Y:S01]  /*0030*/  LDCU.64 UR8, c[0x0][0x358] ;  /* 0x00006b00ff0877ac */ /* 0x000ea20008000a00 */
[----:B------:R-:W3:Y:S01]  /*0040*/  S2R R9, SR_TID.Y ;  /* 0x0000000000097919 */ /* 0x000ee20000002200 */
[----:B------:R-:W4:Y:S04]  /*0050*/  LDCU UR10, c[0x0][0x390] ;  /* 0x00007200ff0a77ac */ /* 0x000f280008000800 */
[----:B------:R-:W5:Y:S08]  /*0060*/  LDC.64 R12, c[0x0][0x388] ;  /* 0x0000e200ff0c7b82 */ /* 0x000f700000000a00 */
[----:B------:R-:W2:Y:S08]  /*0070*/  S2UR UR5, SR_CTAID.Y ;  /* 0x00000000000579c3 */ /* 0x000eb00000002600 */
[----:B------:R-:W4:Y:S01]  /*0080*/  LDC.64 R6, c[0x0][0x380] ;  /* 0x0000e000ff067b82 */ /* 0x000f220000000a00 */
[----:B0-----:R-:W-:-:S06]  /*0090*/  UIADD3 UR6, UPT, UPT, UR4, 0x1, URZ ;  /* 0x0000000104067890 */ /* 0x001fcc000fffe0ff */
[----:B------:R-:W-:Y:S01]  /*00a0*/  IMAD.U32 R0, RZ, RZ, UR6 ;  /* 0x00000006ff007e24 */ /* 0x000fe2000f8e00ff */
[C---:B-----5:R-:W-:Y:S02]  /*00b0*/  ISETP.LE.AND P0, PT, R12.reuse, UR4, PT ;  /* 0x000000040c007c0c */ /* 0x060fe4000bf03270 */
[C---:B---3--:R-:W-:Y:S02]  /*00c0*/  LEA R4, R12.reuse, R9, 0x5 ;  /* 0x000000090c047211 */ /* 0x048fe400078e28ff */
[----:B--2---:R-:W-:Y:S01]  /*00d0*/  ISETP.LE.AND P1, PT, R12, UR5, PT ;  /* 0x000000050c007c0c */ /* 0x004fe2000bf23270 */
[----:B------:R-:W-:-:S08]  /*00e0*/  UIADD3 UR7, UPT, UPT, UR5, 0x1, URZ ;  /* 0x0000000105077890 */ /* 0x000fd0000fffe0ff */
[----:B------:R-:W-:Y:S02]  /*00f0*/  @!P0 IMAD R0, RZ, RZ, UR4 ;  /* 0x00000004ff008e24 */ /* 0x000fe4000f8e02ff */
[----:B------:R-:W-:Y:S02]  /*0100*/  IMAD.U32 R2, RZ, RZ, UR7 ;  /* 0x00000007ff027e24 */ /* 0x000fe4000f8e00ff */
[--C-:B-1----:R-:W-:Y:S02]  /*0110*/  IMAD R17, R0, 0x20, R5.reuse ;  /* 0x0000002000117824 */ /* 0x102fe400078e0205 */
[----:B------:R-:W-:Y:S01]  /*0120*/  IMAD R0, R12, 0x20, R5 ;  /* 0x000000200c007824 */ /* 0x000fe200078e0205 */
[----:B------:R-:W-:-:S05]  /*0130*/  @!P1 IADD3 R2, PT, PT, RZ, UR5, RZ ;  /* 0x00000005ff029c10 */ /* 0x000fca000fffe0ff */
[----:B------:R-:W-:-:S04]  /*0140*/  IMAD R14, R2, 0x20, R9 ;  /* 0x00000020020e7824 */ /* 0x000fc800078e0209 */
[CCC-:B------:R-:W-:Y:S02]  /*0150*/  IMAD R3, R14.reuse, R13.reuse, R17.reuse ;  /* 0x0000000d0e037224 */ /* 0x1c0fe400078e0211 */
[-C--:B------:R-:W-:Y:S02]  /*0160*/  IMAD R11, R14, R13.reuse, R0 ;  /* 0x0000000d0e0b7224 */ /* 0x080fe400078e0200 */
[----:B------:R-:W-:Y:S02]  /*0170*/  IMAD R13, R4, R13, R17 ;  /* 0x0000000d040d7224 */ /* 0x000fe400078e0211 */
[----:B----4-:R-:W-:-:S04]  /*0180*/  IMAD.WIDE R2, R3, 0x4, R6 ;  /* 0x0000000403027825 */ /* 0x010fc800078e0206 */
[--C-:B------:R-:W-:Y:S01]  /*0190*/  IMAD.WIDE R10, R11, 0x4, R6.reuse ;  /* 0x000000040b0a7825 */ /* 0x100fe200078e0206 */
[----:B------:R-:W2:Y:S03]  /*01a0*/  LDG.E R15, desc[UR8][R2.64] ;  /* 0x00000008020f7981 */ /* 0x000ea6000c1e1900 */
[----:B------:R-:W-:Y:S02]  /*01b0*/  IMAD.WIDE R6, R13, 0x4, R6 ;  /* 0x000000040d067825 */ /* 0x000fe400078e0206 */
[----:B------:R0:W3:Y:S04]  /*01c0*/  LDG.E R10, desc[UR8][R10.64] ;  /* 0x000000080a0a7981 */ /* 0x0000e8000c1e1900 */
[----:B------:R-:W4:Y:S01]  /*01d0*/  LDG.E R6, desc[UR8][R6.64] ;  /* 0x0000000806067981 */ /* 0x000f22000c1e1900 */
[----:B------:R-:W1:Y:S01]  /*01e0*/  S2UR UR6, SR_CgaCtaId ;  /* 0x00000000000679c3 */ /* 0x000e620000008800 */
[----:B------:R-:W-:Y:S01]  /*01f0*/  UMOV UR4, 0x400 ;  /* 0x0000040000047882 */ /* 0x000fe20000000000 */
[C---:B------:R-:W-:Y:S01]  /*0200*/  VIMNMX R8, PT, PT, R14.reuse, R0, !PT ;  /* 0x000000000e087248 */ /* 0x040fe20007fe0100 */
[----:B------:R-:W-:Y:S01]  /*0210*/  UIADD3 UR5, UPT, UPT, UR4, 0x1000, URZ ;  /* 0x0000100004057890 */ /* 0x000fe2000fffe0ff */
[----:B------:R-:W-:-:S02]  /*0220*/  VIMNMX R0, PT, PT, R14, R17, !PT ;  /* 0x000000110e007248 */ /* 0x000fc40007fe0100 */
[----:B------:R-:W-:Y:S02]  /*0230*/  VIMNMX R12, PT, PT, R17, R4, !PT ;  /* 0x00000004110c7248 */ /* 0x000fe40007fe0100 */
[----:B------:R-:W-:Y:S02]  /*0240*/  ISETP.GE.AND P0, PT, R0, UR10, PT ;  /* 0x0000000a00007c0c */ /* 0x000fe4000bf06270 */
[----:B------:R-:W-:Y:S02]  /*0250*/  ISETP.GE.AND P1, PT, R8, UR10, PT ;  /* 0x0000000a08007c0c */ /* 0x000fe4000bf26270 */
[----:B------:R-:W-:-:S09]  /*0260*/  ISETP.GE.AND P2, PT, R12, UR10, PT ;  /* 0x0000000a0c007c0c */ /* 0x000fd2000bf46270 */
[----:B------:R-:W-:Y:S02]  /*0270*/  @P0 MOV R17, 0x3b9aca00 ;  /* 0x3b9aca0000110802 */ /* 0x000fe40000000f00 */
[----:B------:R-:W-:Y:S01]  /*0280*/  @P1 IMAD.MOV.U32 R12, RZ, RZ, 0x3b9aca00 ;  /* 0x3b9aca00ff0c1424 */ /* 0x000fe200078e00ff */
[----:B-1----:R-:W-:Y:S01]  /*0290*/  ULEA UR7, UR6, UR4, 0x18 ;  /* 0x0000000406077291 */ /* 0x002fe2000f8ec0ff */
[----:B------:R-:W-:Y:S01]  /*02a0*/  @P2 IMAD.MOV.U32 R14, RZ, RZ, 0x3b9aca00 ;  /* 0x3b9aca00ff0e2424 */ /* 0x000fe200078e00ff */
[----:B------:R-:W-:Y:S02]  /*02b0*/  UIADD3 UR4, UPT, UPT, UR4, 0x2000, URZ ;  /* 0x0000200004047890 */ /* 0x000fe4000fffe0ff */
[----:B------:R-:W-:Y:S02]  /*02c0*/  ULEA UR5, UR6, UR5, 0x18 ;  /* 0x0000000506057291 */ /* 0x000fe4000f8ec0ff */
[----:B------:R-:W-:Y:S01]  /*02d0*/  ULEA UR4, UR6, UR4, 0x18 ;  /* 0x0000000406047291 */ /* 0x000fe2000f8ec0ff */
[----:B------:R-:W-:-:S03]  /*02e0*/  LEA R4, R9, UR7, 0x7 ;  /* 0x0000000709047c11 */ /* 0x000fc6000f8e38ff */
[C---:B------:R-:W-:Y:S02]  /*02f0*/  LEA R0, R9.reuse, UR5, 0x7 ;  /* 0x0000000509007c11 */ /* 0x040fe4000f8e38ff */
[----:B------:R-:W-:Y:S01]  /*0300*/  LEA R8, R9, UR4, 0x7 ;  /* 0x0000000409087c11 */ /* 0x000fe2000f8e38ff */
[C---:B------:R-:W-:Y:S02]  /*0310*/  IMAD R4, R5.reuse, 0x4, R4 ;  /* 0x0000000405047824 */ /* 0x040fe400078e0204 */
[C---:B------:R-:W-:Y:S02]  /*0320*/  IMAD R9, R5.reuse, 0x4, R0 ;  /* 0x0000000405097824 */ /* 0x040fe400078e0200 */
[C---:B0-----:R-:W-:Y:S01]  /*0330*/  IMAD R11, R5.reuse, 0x4, R8 ;  /* 0x00000004050b7824 */ /* 0x041fe200078e0208 */
[----:B------:R-:W-:Y:S01]  /*0340*/  LEA R5, R5, UR4, 0x2 ;  /* 0x0000000405057c11 */ /* 0x000fe2000f8e10ff */
[----:B--2---:R-:W-:Y:S04]  /*0350*/  STS [R4], R15 ;  /* 0x0000000f04007388 */ /* 0x004fe80000000800 */
[----:B---3--:R-:W-:Y:S04]  /*0360*/  STS [R9], R10 ;  /* 0x0000000a09007388 */ /* 0x008fe80000000800 */
[----:B----4-:R-:W-:Y:S04]  /*0370*/  STS [R11], R6 ;  /* 0x000000060b007388 */ /* 0x010fe80000000800 */
[----:B------:R-:W-:Y:S04]  /*0380*/  @P0 STS [R4], R17 ;  /* 0x0000001104000388 */ /* 0x000fe80000000800 */
[----:B------:R-:W-:Y:S04]  /*0390*/  @P1 STS [R9], R12 ;  /* 0x0000000c09001388 */ /* 0x000fe80000000800 */
[----:B------:R-:W-:Y:S01]  /*03a0*/  @P2 STS [R11], R14 ;  /* 0x0000000e0b002388 */ /* 0x000fe20000000800 */
[----:B------:R-:W-:Y:S06]  /*03b0*/  BAR.SYNC.DEFER_BLOCKING 0x0 ;  /* 0x0000000000007b1d */ /* 0x000fec0000010000 */
[----:B------:R-:W-:Y:S04]  /*03c0*/  LDS R8, [R0] ;  /* 0x0000000000087984 */ /* 0x000fe80000000800 */
[----:B------:R-:W0:Y:S04]  /*03d0*/  LDS R13, [R5] ;  /* 0x00000000050d7984 */ /* 0x000e280000000800 */
[----:B------:R-:W1:Y:S01]  /*03e0*/  LDS R7, [R4] ;  /* 0x0000000004077984 */ /* 0x000e620000000800 */
[----:B0-----:R-:W-:-:S05]  /*03f0*/  IMAD.IADD R8, R8, 0x1, R13 ;  /* 0x0000000108087824 */ /* 0x001fca00078e020d */
[----:B-1----:R-:W-:-:S13]  /*0400*/  ISETP.GE.AND P0, PT, R8, R7, PT ;  /* 0x000000070800720c */ /* 0x002fda0003f06270 */
[----:B------:R-:W-:Y:S01]  /*0410*/  @!P0 STS [R4], R8 ;  /* 0x0000000804008388 */ /* 0x000fe20000000800 */
[----:B------:R-:W-:Y:S01]  /*0420*/  @!P0 MOV R7, R8 ;  /* 0x0000000800078202 */ /* 0x000fe20000000f00 */
[----:B------:R-:W-:Y:S06]  /*0430*/  BAR.SYNC.DEFER_BLOCKING 0x0 ;  /* 0x0000000000007b1d */ /* 0x000fec0000010000 */
[----:B------:R-:W-:Y:S04]  /*0440*/  LDS R6, [R0+0x4] ;  /* 0x0000040000067984 */ /* 0x000fe80000000800 */
[----:B------:R-:W0:Y:S02]  /*0450*/  LDS R9, [R5+0x80] ;  /* 0x0000800005097984 */ /* 0x000e240000000800 */
[----:B0-----:R-:W-:-:S05]  /*0460*/  IMAD.IADD R6, R6, 0x1, R9 ;  /* 0x0000000106067824 */ /* 0x001fca00078e0209 */
[----:B------:R-:W-:-:S13]  /*0470*/  ISETP.GE.AND P0, PT, R6, R7, PT ;  /* 0x000000070600720c */ /* 0x000fda0003f06270 */
[----:B------:R-:W-:Y:S01]  /*0480*/  @!P0 STS [R4], R6 ;  /* 0x0000000604008388 */ /* 0x000fe20000000800 */
[----:B------:R-:W-:Y:S01]  /*0490*/  @!P0 IMAD.MOV.U32 R7, RZ, RZ, R6 ;  /* 0x000000ffff078224 */ /* 0x000fe200078e0006 */
[----:B------:R-:W-:Y:S06]  /*04a0*/  BAR.SYNC.DEFER_BLOCKING 0x0 ;  /* 0x0000000000007b1d */ /* 0x000fec0000010000 */
[----:B------:R-:W-:Y:S04]  /*04b0*/  LDS R9, [R0+0x8] ;  /* 0x0000080000097984 */ /* 0x000fe80000000800 */
[----:B------:R-:W0:Y:S02]  /*04c0*/  LDS R10, [R5+0x100] ;  /* 0x00010000050a7984 */ /* 0x000e240000000800 */
[----:B0-----:R-:W-:-:S05]  /*04d0*/  IMAD.IADD R9, R9, 0x1, R10 ;  /* 0x0000000109097824 */ /* 0x001fca00078e020a */
[----:B------:R-:W-:-:S13]  /*04e0*/  ISETP.GE.AND P0, PT, R9, R7, PT ;  /* 0x000000070900720c */ /* 0x000fda0003f06270 */
        /* <DEDUP_REMOVED lines=138> */
[----:B0-----:R-:W-:-:S04]  /*0d90*/  IADD3 R6, PT, PT, R6, R11, RZ ;  /* 0x0000000b06067210 */ /* 0x001fc80007ffe0ff */
        /* <DEDUP_REMOVED lines=67> */
[----:B------:R-:W-:Y:S01]  /*11d0*/  STG.E desc[UR8][R2.64], R7 ;  /* 0x0000000702007986 */ /* 0x000fe2000c101908 */
[----:B------:R-:W-:Y:S05]  /*11e0*/  EXIT ;  /* 0x000000000000794d */ /* 0x000fea0003800000 */
.L_x_0:
[----:B------:R-:W-:-:S00]  /*11f0*/  BRA `(.L_x_0) ;  /* 0xfffffffc00fc7947 */ /* 0x000fc0000383ffff */
[----:B------:R-:W-:-:S00]  /*1200*/  NOP ;  /* 0x0000000000007918 */ /* 0x000fc00000000000 */
[----:B------:R-:W-:-:S00]  /*1210*/  NOP ;  /* 0x0000000000007918 */ /* 0x000fc00000000000 */
[----:B------:R-:W-:-:S00]  /*1220*/  NOP ;  /* 0x0000000000007918 */ /* 0x000fc00000000000 */
[----:B------:R-:W-:-:S00]  /*1230*/  NOP ;  /* 0x0000000000007918 */ /* 0x000fc00000000000 */
[----:B------:R-:W-:-:S00]  /*1240*/  NOP ;  /* 0x0000000000007918 */ /* 0x000fc00000000000 */
[----:B------:R-:W-:-:S00]  /*1250*/  NOP ;  /* 0x0000000000007918 */ /* 0x000fc00000000000 */
[----:B------:R-:W-:-:S00]  /*1260*/  NOP ;  /* 0x0000000000007918 */ /* 0x000fc00000000000 */
[----:B------:R-:W-:-:S00]  /*1270*/  NOP ;  /* 0x0000000000007918 */ /* 0x000fc00000000000 */
.L_x_30:


//--------------------- .text._Z9phase_twoILi32EEvPiiii --------------------------
	.section	.text._Z9phase_twoILi32EEvPiiii,"ax",@progbits
	.align	128
        .global         _Z9phase_twoILi32EEvPiiii
        .type           _Z9phase_twoILi32EEvPiiii,@function
        .size           _Z9phase_twoILi32EEvPiiii,(.L_x_31 - _Z9phase_twoILi32EEvPiiii)
        .other          _Z9phase_twoILi32EEvPiiii,@"STO_CUDA_ENTRY STV_DEFAULT"
_Z9phase_twoILi32EEvPiiii:
.text._Z9phase_twoILi32EEvPiiii:
[----:B------:R-:W-:Y:S08]  /*0000*/  LDC R1, c[0x0][0x37c] ;  /* 0x0000df00ff017b82 */ /* 0x000ff00000000800 */
[----:B------:R-:W0:Y:S01]  /*0010*/  S2UR UR4, SR_CTAID.X ;  /* 0x00000000000479c3 */ /* 0x000e220000002500 */
[----:B------:R-:W1:Y:S01]  /*0020*/  S2R R15, SR_TID.Y ;  /* 0x00000000000f7919 */ /* 0x000e620000002200 */
[----:B------:R-:W2:Y:S01]  /*0030*/  LDCU UR5, c[0x0][0x38c] ;  /* 0x00007180ff0577ac */ /* 0x000ea20008000800 */
[----:B------:R-:W3:Y:S01]  /*0040*/  S2R R13, SR_TID.X ;  /* 0x00000000000d7919 */ /* 0x000ee20000002100 */
[----:B------:R-:W4:Y:S04]  /*0050*/  LDCU.64 UR8, c[0x0][0x358] ;  /* 0x00006b00ff0877ac */ /* 0x000f280008000a00 */
[----:B------:R-:W5:Y:S01]  /*0060*/  LDC R6, c[0x0][0x388] ;  /* 0x0000e200ff067b82 */ /* 0x000f620000000800 */
[----:B------:R-:W4:Y:S07]  /*0070*/  LDCU UR10, c[0x0][0x390] ;  /* 0x00007200ff0a77ac */ /* 0x000f2e0008000800 */
[----:B------:R-:W2:Y:S08]  /*0080*/  S2UR UR7, SR_CTAID.Y ;  /* 0x00000000000779c3 */ /* 0x000eb00000002600 */
[----:B------:R-:W4:Y:S01]  /*0090*/  LDC.64 R4, c[0x0][0x380] ;  /* 0x0000e000ff047b82 */ /* 0x000f220000000a00 */
[----:B0-----:R-:W-:-:S06]  /*00a0*/  UIADD3 UR6, UPT, UPT, UR4, 0x1, URZ ;  /* 0x0000000104067890 */ /* 0x001fcc000fffe0ff */
[----:B------:R-:W-:Y:S01]  /*00b0*/  IMAD.U32 R0, RZ, RZ, UR6 ;  /* 0x00000006ff007e24 */ /* 0x000fe2000f8e00ff */
[C---:B-----5:R-:W-:Y:S01]  /*00c0*/  ISETP.LE.AND P0, PT, R6.reuse, UR4, PT ;  /* 0x0000000406007c0c */ /* 0x060fe2000bf03270 */
[C---:B-1----:R-:W-:Y:S01]  /*00d0*/  IMAD R2, R6.reuse, 0x20, R15 ;  /* 0x0000002006027824 */ /* 0x042fe200078e020f */
[----:B---3--:R-:W-:Y:S02]  /*00e0*/  LEA R3, R6, R13, 0x5 ;  /* 0x0000000d06037211 */ /* 0x008fe400078e28ff */
[----:B--2---:R-:W-:-:S09]  /*00f0*/  ISETP.NE.AND P1, PT, RZ, UR7, PT ;  /* 0x00000007ff007c0c */ /* 0x004fd2000bf25270 */
[----:B------:R-:W-:-:S04]  /*0100*/  @!P0 IMAD R0, RZ, RZ, UR4 ;  /* 0x00000004ff008e24 */ /* 0x000fc8000f8e02ff */
[--C-:B------:R-:W-:Y:S01]  /*0110*/  @!P1 IMAD.MOV.U32 R6, RZ, RZ, R2.reuse ;  /* 0x000000ffff069224 */ /* 0x100fe200078e0002 */
[-C--:B------:R-:W-:Y:S01]  /*0120*/  @!P1 MOV R8, R3.reuse ;  /* 0x0000000300089202 */ /* 0x080fe20000000f00 */
[C---:B------:R-:W-:Y:S01]  /*0130*/  @!P1 IMAD R7, R0.reuse, 0x20, R13 ;  /* 0x0000002000079824 */ /* 0x040fe200078e020d */
[----:B------:R-:W-:Y:S01]  /*0140*/  @P1 MOV R8, R3 ;  /* 0x0000000300081202 */ /* 0x000fe20000000f00 */
[--C-:B------:R-:W-:Y:S02]  /*0150*/  @!P1 IMAD.MOV.U32 R9, RZ, RZ, R2.reuse ;  /* 0x000000ffff099224 */ /* 0x100fe400078e0002 */
[----:B------:R-:W-:Y:S02]  /*0160*/  @P1 IMAD R6, R0, 0x20, R15 ;  /* 0x0000002000061824 */ /* 0x000fe400078e020f */
[----:B------:R-:W-:Y:S02]  /*0170*/  @P1 IMAD.MOV.U32 R7, RZ, RZ, R3 ;  /* 0x000000ffff071224 */ /* 0x000fe400078e0003 */
[----:B------:R-:W-:-:S02]  /*0180*/  @P1 IMAD.MOV.U32 R9, RZ, RZ, R2 ;  /* 0x000000ffff091224 */ /* 0x000fc400078e0002 */
[----:B------:R-:W-:Y:S02]  /*0190*/  IMAD R3, R6, UR5, R7 ;  /* 0x0000000506037c24 */ /* 0x000fe4000f8e0207 */
[----:B------:R-:W-:Y:S02]  /*01a0*/  IMAD R11, R9, UR5, R8 ;  /* 0x00000005090b7c24 */ /* 0x000fe4000f8e0208 */
[----:B----4-:R-:W-:-:S04]  /*01b0*/  IMAD.WIDE R2, R3, 0x4, R4 ;  /* 0x0000000403027825 */ /* 0x010fc800078e0204 */
[----:B------:R-:W-:Y:S02]  /*01c0*/  IMAD.WIDE R4, R11, 0x4, R4 ;  /* 0x000000040b047825 */ /* 0x000fe400078e0204 */
[----:B------:R-:W2:Y:S04]  /*01d0*/  LDG.E R11, desc[UR8][R2.64] ;  /* 0x00000008020b7981 */ /* 0x000ea8000c1e1900 */
[----:B------:R0:W3:Y:S01]  /*01e0*/  LDG.E R10, desc[UR8][R4.64] ;  /* 0x00000008040a7981 */ /* 0x0000e2000c1e1900 */
[----:B------:R-:W1:Y:S01]  /*01f0*/  S2UR UR6, SR_CgaCtaId ;  /* 0x00000000000679c3 */ /* 0x000e620000008800 */
[----:B------:R-:W-:Y:S01]  /*0200*/  UMOV UR4, 0x400 ;  /* 0x0000040000047882 */ /* 0x000fe20000000000 */
[----:B------:R-:W-:Y:S01]  /*0210*/  VIMNMX R6, PT, PT, R7, R6, !PT ;  /* 0x0000000607067248 */ /* 0x000fe20007fe0100 */
[----:B------:R-:W-:Y:S01]  /*0220*/  UIADD3 UR5, UPT, UPT, UR4, 0x1000, URZ ;  /* 0x0000100004057890 */ /* 0x000fe2000fffe0ff */
[----:B------:R-:W-:Y:S01]  /*0230*/  VIMNMX R8, PT, PT, R9, R8, !PT ;  /* 0x0000000809087248 */ /* 0x000fe20007fe0100 */
[----:B------:R-:W-:Y:S01]  /*0240*/  UISETP.NE.AND UP0, UPT, UR7, URZ, UPT ;  /* 0x000000ff0700728c */ /* 0x000fe2000bf05270 */
[----:B------:R-:W-:-:S02]  /*0250*/  ISETP.GE.AND P0, PT, R6, UR10, PT ;  /* 0x0000000a06007c0c */ /* 0x000fc4000bf06270 */
[----:B------:R-:W-:-:S11]  /*0260*/  ISETP.GE.AND P1, PT, R8, UR10, PT ;  /* 0x0000000a08007c0c */ /* 0x000fd6000bf26270 */
[----:B------:R-:W-:Y:S02]  /*0270*/  @P0 IMAD.MOV.U32 R9, RZ, RZ, 0x3b9aca00 ;  /* 0x3b9aca00ff090424 */ /* 0x000fe400078e00ff */
[----:B------:R-:W-:Y:S01]  /*0280*/  @P1 MOV R8, 0x3b9aca00 ;  /* 0x3b9aca0000081802 */ /* 0x000fe20000000f00 */
[----:B-1----:R-:W-:Y:S02]  /*0290*/  ULEA UR4, UR6, UR4, 0x18 ;  /* 0x0000000406047291 */ /* 0x002fe4000f8ec0ff */
[----:B------:R-:W-:-:S04]  /*02a0*/  ULEA UR5, UR6, UR5, 0x18 ;  /* 0x0000000506057291 */ /* 0x000fc8000f8ec0ff */
[C---:B0-----:R-:W-:Y:S02]  /*02b0*/  LEA R4, R15.reuse, UR4, 0x7 ;  /* 0x000000040f047c11 */ /* 0x041fe4000f8e38ff */
[----:B------:R-:W-:-:S03]  /*02c0*/  LEA R6, R15, UR5, 0x7 ;  /* 0x000000050f067c11 */ /* 0x000fc6000f8e38ff */
[C---:B------:R-:W-:Y:S02]  /*02d0*/  IMAD R0, R13.reuse, 0x4, R4 ;  /* 0x000000040d007824 */ /* 0x040fe400078e0204 */
[----:B------:R-:W-:-:S03]  /*02e0*/  IMAD R7, R13, 0x4, R6 ;  /* 0x000000040d077824 */ /* 0x000fc600078e0206 */
[----:B--2---:R0:W-:Y:S04]  /*02f0*/  STS [R0], R11 ;  /* 0x0000000b00007388 */ /* 0x0041e80000000800 */
[----:B---3--:R0:W-:Y:S04]  /*0300*/  STS [R7], R10 ;  /* 0x0000000a07007388 */ /* 0x0081e80000000800 */
[----:B------:R0:W-:Y:S04]  /*0310*/  @P0 STS [R0], R9 ;  /* 0x0000000900000388 */ /* 0x0001e80000000800 */
[----:B------:R0:W-:Y:S01]  /*0320*/  @P1 STS [R7], R8 ;  /* 0x0000000807001388 */ /* 0x0001e20000000800 */
[----:B------:R-:W-:Y:S06]  /*0330*/  BAR.SYNC.DEFER_BLOCKING 0x0 ;  /* 0x0000000000007b1d */ /* 0x000fec0000010000 */
[----:B------:R0:W1:Y:S01]  /*0340*/  LDS R5, [R0] ;  /* 0x0000000000057984 */ /* 0x0000620000000800 */
[----:B------:R-:W-:Y:S05]  /*0350*/  BRA.U !UP0, `(.L_x_1) ;  /* 0x0000000d08887547 */ /* 0x000fea000b800000 */
[----:B------:R-:W-:Y:S01]  /*0360*/  LEA R6, R13, UR5, 0x2 ;  /* 0x000000050d067c11 */ /* 0x000fe2000f8e10ff */
[----:B0-----:R-:W-:Y:S04]  /*0370*/  LDS R7, [R4] ;  /* 0x0000000004077984 */ /* 0x001fe80000000800 */
[----:B------:R-:W0:Y:S02]  /*0380*/  LDS R8, [R6] ;  /* 0x0000000006087984 */ /* 0x000e240000000800 */
[----:B0-----:R-:W-:-:S05]  /*0390*/  IMAD.IADD R7, R7, 0x1, R8 ;  /* 0x0000000107077824 */ /* 0x001fca00078e0208 */
[----:B-1----:R-:W-:-:S13]  /*03a0*/  ISETP.GE.AND P0, PT, R7, R5, PT ;  /* 0x000000050700720c */ /* 0x002fda0003f06270 */
        /* <DEDUP_REMOVED lines=217> */
[----:B------:R1:W-:Y:S01]  /*1140*/  @!P0 STS [R0], R8 ;  /* 0x0000000800008388 */ /* 0x0003e20000000800 */
[----:B------:R-:W-:Y:S01]  /*1150*/  @!P0 MOV R5, R8 ;  /* 0x0000000800058202 */ /* 0x000fe20000000f00 */
[----:B------:R-:W-:Y:S06]  /*1160*/  BAR.SYNC.DEFER_BLOCKING 0x0 ;  /* 0x0000000000007b1d */ /* 0x000fec0000010000 */
[----:B------:R-:W-:Y:S05]  /*1170*/  BRA `(.L_x_2) ;  /* 0x0000000c00847947 */ /* 0x000fea0003800000 */
.L_x_1:
        /* <DEDUP_REMOVED lines=222> */
[----:B------:R0:W-:Y:S01]  /*1f60*/  @!P0 STS [R0], R8 ;  /* 0x0000000800008388 */ /* 0x0001e20000000800 */
[----:B------:R-:W-:Y:S01]  /*1f70*/  @!P0 IMAD.MOV.U32 R5, RZ, RZ, R8 ;  /* 0x000000ffff058224 */ /* 0x000fe200078e0008 */
[----:B------:R-:W-:Y:S06]  /*1f80*/  BAR.SYNC.DEFER_BLOCKING 0x0 ;  /* 0x0000000000007b1d */ /* 0x000fec0000010000 */
.L_x_2:
[----:B------:R-:W-:Y:S01]  /*1f90*/  STG.E desc[UR8][R2.64], R5 ;  /* 0x0000000502007986 */ /* 0x000fe2000c101908 */
[----:B------:R-:W-:Y:S05]  /*1fa0*/  EXIT ;  /* 0x000000000000794d */ /* 0x000fea0003800000 */
.L_x_3:
        /* <DEDUP_REMOVED lines=13> */
.L_x_31:


//--------------------- .text._Z9phase_oneILi32EEvPiiii --------------------------
	.section	.text._Z9phase_oneILi32EEvPiiii,"ax",@progbits
	.align	128
        .global         _Z9phase_oneILi32EEvPiiii
        .type           _Z9phase_oneILi32EEvPiiii,@function
        .size           _Z9phase_oneILi32EEvPiiii,(.L_x_32 - _Z9phase_oneILi32EEvPiiii)
        .other          _Z9phase_oneILi32EEvPiiii,@"STO_CUDA_ENTRY STV_DEFAULT"
_Z9phase_oneILi32EEvPiiii:
.text._Z9phase_oneILi32EEvPiiii:
[----:B------:R-:W-:Y:S01]  /*0000*/  LDC R1, c[0x0][0x37c] ;  /* 0x0000df00ff017b82 */ /* 0x000fe20000000800 */
[----:B------:R-:W0:Y:S07]  /*0010*/  S2R R9, SR_TID.Y ;  /* 0x0000000000097919 */ /* 0x000e2e0000002200 */
[----:B------:R-:W0:Y:S01]  /*0020*/  LDC.64 R4, c[0x0][0x388] ;  /* 0x0000e200ff047b82 */ /* 0x000e220000000a00 */
[----:B------:R-:W1:Y:S01]  /*0030*/  LDCU.64 UR6, c[0x0][0x358] ;  /* 0x00006b00ff0677ac */ /* 0x000e620008000a00 */
[----:B------:R-:W2:Y:S01]  /*0040*/  S2R R7, SR_TID.X ;  /* 0x0000000000077919 */ /* 0x000ea20000002100 */
[----:B------:R-:W3:Y:S05]  /*0050*/  LDCU UR8, c[0x0][0x390] ;  /* 0x00007200ff0877ac */ /* 0x000eea0008000800 */
[----:B------:R-:W4:Y:S01]  /*0060*/  LDC.64 R2, c[0x0][0x380] ;  /* 0x0000e000ff027b82 */ /* 0x000f220000000a00 */
[----:B0-----:R-:W-:-:S02]  /*0070*/  IMAD R0, R4, 0x20, R9 ;  /* 0x0000002004007824 */ /* 0x001fc400078e0209 */
[----:B--2---:R-:W-:-:S04]  /*0080*/  IMAD R4, R4, 0x20, R7 ;  /* 0x0000002004047824 */ /* 0x004fc800078e0207 */
[----:B------:R-:W-:-:S04]  /*0090*/  IMAD R5, R0, R5, R4 ;  /* 0x0000000500057224 */ /* 0x000fc800078e0204 */
[----:B----4-:R-:W-:-:S05]  /*00a0*/  IMAD.WIDE R2, R5, 0x4, R2 ;  /* 0x0000000405027825 */ /* 0x010fca00078e0202 */
[----:B-1----:R-:W2:Y:S01]  /*00b0*/  LDG.E R5, desc[UR6][R2.64] ;  /* 0x0000000602057981 */ /* 0x002ea2000c1e1900 */
[----:B------:R-:W0:Y:S01]  /*00c0*/  S2UR UR5, SR_CgaCtaId ;  /* 0x00000000000579c3 */ /* 0x000e220000008800 */
[----:B------:R-:W-:Y:S01]  /*00d0*/  UMOV UR4, 0x400 ;  /* 0x0000040000047882 */ /* 0x000fe20000000000 */
[----:B---3--:R-:W-:Y:S02]  /*00e0*/  ISETP.GE.AND P1, PT, R4, UR8, PT ;  /* 0x0000000804007c0c */ /* 0x008fe4000bf26270 */
[----:B------:R-:W-:Y:S01]  /*00f0*/  ISETP.GE.AND P0, PT, R0, UR8, PT ;  /* 0x0000000800007c0c */ /* 0x000fe2000bf06270 */
[----:B0-----:R-:W-:-:S06]  /*0100*/  ULEA UR4, UR5, UR4, 0x18 ;  /* 0x0000000405047291 */ /* 0x001fcc000f8ec0ff */
[----:B------:R-:W-:-:S05]  /*0110*/  LEA R0, R9, UR4, 0x7 ;  /* 0x0000000409007c11 */ /* 0x000fca000f8e38ff */
[----:B------:R-:W-:Y:S01]  /*0120*/  IMAD R4, R7, 0x4, R0 ;  /* 0x0000000407047824 */ /* 0x000fe200078e0200 */
[----:B--2---:R-:W-:-:S04]  /*0130*/  SEL R5, R5, 0x3b9aca00, !P1 ;  /* 0x3b9aca0005057807 */ /* 0x004fc80004800000 */
[----:B------:R-:W-:Y:S02]  /*0140*/  SEL R9, R5, 0x3b9aca00, !P0 ;  /* 0x3b9aca0005097807 */ /* 0x000fe40004000000 */
[----:B------:R-:W-:-:S03]  /*0150*/  LEA R5, R7, UR4, 0x2 ;  /* 0x0000000407057c11 */ /* 0x000fc6000f8e10ff */
[----:B------:R-:W-:Y:S01]  /*0160*/  STS [R4], R9 ;  /* 0x0000000904007388 */ /* 0x000fe20000000800 */
[----:B------:R-:W-:Y:S06]  /*0170*/  BAR.SYNC.DEFER_BLOCKING 0x0 ;  /* 0x0000000000007b1d */ /* 0x000fec0000010000 */
[----:B------:R-:W-:Y:S04]  /*0180*/  LDS R6, [R0] ;  /* 0x0000000000067984 */ /* 0x000fe80000000800 */
[----:B------:R-:W0:Y:S04]  /*0190*/  LDS R11, [R5] ;  /* 0x00000000050b7984 */ /* 0x000e280000000800 */
[----:B------:R-:W1:Y:S01]  /*01a0*/  LDS R7, [R4] ;  /* 0x0000000004077984 */ /* 0x000e620000000800 */
[----:B0-----:R-:W-:-:S04]  /*01b0*/  IADD3 R6, PT, PT, R6, R11, RZ ;  /* 0x0000000b06067210 */ /* 0x001fc80007ffe0ff */
        /* <DEDUP_REMOVED lines=223> */
.L_x_4:
        /* <DEDUP_REMOVED lines=13> */
.L_x_32:


//--------------------- .text._Z11phase_threeILi16EEvPiiii --------------------------
	.section	.text._Z11phase_threeILi16EEvPiiii,"ax",@progbits
	.align	128
        .global         _Z11phase_threeILi16EEvPiiii
        .type           _Z11phase_threeILi16EEvPiiii,@function
        .size           _Z11phase_threeILi16EEvPiiii,(.L_x_33 - _Z11phase_threeILi16EEvPiiii)
        .other          _Z11phase_threeILi16EEvPiiii,@"STO_CUDA_ENTRY STV_DEFAULT"
_Z11phase_threeILi16EEvPiiii:
.text._Z11phase_threeILi16EEvPiiii:
        /* <DEDUP_REMOVED lines=175> */
.L_x_5:
        /* <DEDUP_REMOVED lines=9> */
.L_x_33:


//--------------------- .text._Z9phase_twoILi16EEvPiiii --------------------------
	.section	.text._Z9phase_twoILi16EEvPiiii,"ax",@progbits
	.align	128
        .global         _Z9phase_twoILi16EEvPiiii
        .type           _Z9phase_twoILi16EEvPiiii,@function
        .size           _Z9phase_twoILi16EEvPiiii,(.L_x_34 - _Z9phase_twoILi16EEvPiiii)
        .other          _Z9phase_twoILi16EEvPiiii,@"STO_CUDA_ENTRY STV_DEFAULT"
_Z9phase_twoILi16EEvPiiii:
.text._Z9phase_twoILi16EEvPiiii:
        /* <DEDUP_REMOVED lines=168> */
.L_x_6:
        /* <DEDUP_REMOVED lines=113> */
.L_x_7:
[----:B------:R-:W-:Y:S01]  /*1190*/  STG.E desc[UR8][R2.64], R5 ;  /* 0x0000000502007986 */ /* 0x000fe2000c101908 */
[----:B------:R-:W-:Y:S05]  /*11a0*/  EXIT ;  /* 0x000000000000794d */ /* 0x000fea0003800000 */
.L_x_8:
        /* <DEDUP_REMOVED lines=13> */
.L_x_34:


//--------------------- .text._Z9phase_oneILi16EEvPiiii --------------------------
	.section	.text._Z9phase_oneILi16EEvPiiii,"ax",@progbits
	.align	128
        .global         _Z9phase_oneILi16EEvPiiii
        .type           _Z9phase_oneILi16EEvPiiii,@function
        .size           _Z9phase_oneILi16EEvPiiii,(.L_x_35 - _Z9phase_oneILi16EEvPiiii)
        .other          _Z9phase_oneILi16EEvPiiii,@"STO_CUDA_ENTRY STV_DEFAULT"
_Z9phase_oneILi16EEvPiiii:
.text._Z9phase_oneILi16EEvPiiii:
        /* <DEDUP_REMOVED lines=139> */
.L_x_9:
        /* <DEDUP_REMOVED lines=13> */
.L_x_35:


//--------------------- .text._Z11phase_threePiiiii --------------------------
	.section	.text._Z11phase_threePiiiii,"ax",@progbits
	.align	128
        .global         _Z11phase_threePiiiii
        .type           _Z11phase_threePiiiii,@function
        .size           _Z11phase_threePiiiii,(.L_x_36 - _Z11phase_threePiiiii)
        .other          _Z11phase_threePiiiii,@"STO_CUDA_ENTRY STV_DEFAULT"
_Z11phase_threePiiiii:
.text._Z11phase_threePiiiii:
[----:B------:R-:W-:Y:S08]  /*0000*/  LDC R1, c[0x0][0x37c] ;  /* 0x0000df00ff017b82 */ /* 0x000ff00000000800 */
[----:B------:R-:W0:Y:S01]  /*0010*/  S2UR UR6, SR_CTAID.X ;  /* 0x00000000000679c3 */ /* 0x000e220000002500 */
[----:B------:R-:W1:Y:S01]  /*0020*/  LDCU.64 UR10, c[0x0][0x388] ;  /* 0x00007100ff0a77ac */ /* 0x000e620008000a00 */
[----:B------:R-:W2:Y:S01]  /*0030*/  S2R R0, SR_TID.Y ;  /* 0x0000000000007919 */ /* 0x000ea20000002200 */
[----:B------:R-:W3:Y:S01]  /*0040*/  LDCU.64 UR8, c[0x0][0x390] ;  /* 0x00007200ff0877ac */ /* 0x000ee20008000a00 */
[----:B------:R-:W4:Y:S04]  /*0050*/  S2R R5, SR_TID.X ;  /* 0x0000000000057919 */ /* 0x000f280000002100 */
[----:B------:R-:W5:Y:S08]  /*0060*/  S2UR UR7, SR_CTAID.Y ;  /* 0x00000000000779c3 */ /* 0x000f700000002600 */
[----:B------:R-:W3:Y:S01]  /*0070*/  LDC.64 R10, c[0x0][0x380] ;  /* 0x0000e000ff0a7b82 */ /* 0x000ee20000000a00 */
[----:B-1----:R-:W-:Y:S01]  /*0080*/  IMAD.U32 R7, RZ, RZ, UR10 ;  /* 0x0000000aff077e24 */ /* 0x002fe2000f8e00ff */
[----:B0-----:R-:W-:-:S02]  /*0090*/  UISETP.GE.AND UP0, UPT, UR6, UR11, UPT ;  /* 0x0000000b0600728c */ /* 0x001fc4000bf06270 */
[----:B------:R-:W-:Y:S02]  /*00a0*/  UIADD3 UR4, UPT, UPT, UR6, 0x1, URZ ;  /* 0x0000000106047890 */ /* 0x000fe4000fffe0ff */
[----:B-----5:R-:W-:Y:S02]  /*00b0*/  UISETP.GE.AND UP1, UPT, UR7, UR11, UPT ;  /* 0x0000000b0700728c */ /* 0x020fe4000bf26270 */
[----:B------:R-:W-:Y:S01]  /*00c0*/  UIADD3 UR5, UPT, UPT, UR7, 0x1, URZ ;  /* 0x0000000107057890 */ /* 0x000fe2000fffe0ff */
[----:B--2---:R-:W-:-:S04]  /*00d0*/  IMAD R6, R7, UR11, R0 ;  /* 0x0000000b07067c24 */ /* 0x004fc8000f8e0200 */
[----:B------:R-:W-:Y:S01]  /*00e0*/  @!UP0 UIADD3 UR4, UPT, UPT, UR6, URZ, URZ ;  /* 0x000000ff06048290 */ /* 0x000fe2000fffe0ff */
[----:B----4-:R-:W-:-:S05]  /*00f0*/  IMAD R4, R7, UR11, R5 ;  /* 0x0000000b07047c24 */ /* 0x010fca000f8e0205 */
[----:B------:R-:W-:Y:S01]  /*0100*/  IMAD R14, R7, UR4, R5 ;  /* 0x00000004070e7c24 */ /* 0x000fe2000f8e0205 */
[----:B------:R-:W-:Y:S01]  /*0110*/  @!UP1 UIADD3 UR5, UPT, UPT, UR7, URZ, URZ ;  /* 0x000000ff07059290 */ /* 0x000fe2000fffe0ff */
[----:B------:R-:W0:Y:S02]  /*0120*/  LDCU.64 UR6, c[0x0][0x358] ;  /* 0x00006b00ff0677ac */ /* 0x000e240008000a00 */
[----:B---3--:R-:W-:-:S03]  /*0130*/  IMAD R13, R6, UR8, R14 ;  /* 0x00000008060d7c24 */ /* 0x008fc6000f8e020e */
[----:B------:R-:W-:-:S04]  /*0140*/  IMAD R17, R7, UR5, R0 ;  /* 0x0000000507117c24 */ /* 0x000fc8000f8e0200 */
[C---:B------:R-:W-:Y:S02]  /*0150*/  IMAD R3, R17.reuse, UR8, R14 ;  /* 0x0000000811037c24 */ /* 0x040fe4000f8e020e */
[----:B------:R-:W-:Y:S02]  /*0160*/  IMAD R9, R17, UR8, R4 ;  /* 0x0000000811097c24 */ /* 0x000fe4000f8e0204 */
[----:B------:R-:W-:-:S04]  /*0170*/  IMAD.WIDE R2, R3, 0x4, R10 ;  /* 0x0000000403027825 */ /* 0x000fc800078e020a */
[--C-:B------:R-:W-:Y:S01]  /*0180*/  IMAD.WIDE R8, R9, 0x4, R10.reuse ;  /* 0x0000000409087825 */ /* 0x100fe200078e020a */
[----:B0-----:R-:W2:Y:S03]  /*0190*/  LDG.E R15, desc[UR6][R2.64] ;  /* 0x00000006020f7981 */ /* 0x001ea6000c1e1900 */
[----:B------:R-:W-:Y:S02]  /*01a0*/  IMAD.WIDE R10, R13, 0x4, R10 ;  /* 0x000000040d0a7825 */ /* 0x000fe400078e020a */
[----:B------:R0:W3:Y:S04]  /*01b0*/  LDG.E R8, desc[UR6][R8.64] ;  /* 0x0000000608087981 */ /* 0x0000e8000c1e1900 */
[----:B------:R1:W4:Y:S01]  /*01c0*/  LDG.E R11, desc[UR6][R10.64] ;  /* 0x000000060a0b7981 */ /* 0x000322000c1e1900 */
[----:B------:R-:W5:Y:S01]  /*01d0*/  S2UR UR5, SR_CgaCtaId ;  /* 0x00000000000579c3 */ /* 0x000f620000008800 */
[----:B------:R-:W-:Y:S01]  /*01e0*/  UMOV UR4, 0x400 ;  /* 0x0000040000047882 */ /* 0x000fe20000000000 */
[----:B------:R-:W-:-:S02]  /*01f0*/  VIMNMX R12, PT, PT, R17, R14, !PT ;  /* 0x0000000e110c7248 */ /* 0x000fc40007fe0100 */
[----:B------:R-:W-:Y:S01]  /*0200*/  VIMNMX R13, PT, PT, R17, R4, !PT ;  /* 0x00000004110d7248 */ /* 0x000fe20007fe0100 */
[-C--:B------:R-:W-:Y:S01]  /*0210*/  IMAD R4, R7, R7.reuse, RZ ;  /* 0x0000000707047224 */ /* 0x080fe200078e02ff */
[----:B------:R-:W-:Y:S01]  /*0220*/  VIMNMX R14, PT, PT, R14, R6, !PT ;  /* 0x000000060e0e7248 */ /* 0x000fe20007fe0100 */
[----:B------:R-:W-:Y:S01]  /*0230*/  IMAD R6, R0, R7, R5 ;  /* 0x0000000700067224 */ /* 0x000fe200078e0205 */
[----:B------:R-:W-:Y:S01]  /*0240*/  ISETP.GE.AND P0, PT, R12, UR9, PT ;  /* 0x000000090c007c0c */ /* 0x000fe2000bf06270 */
[----:B0-----:R-:W-:Y:S01]  /*0250*/  IMAD.SHL.U32 R9, R4, 0x4, RZ ;  /* 0x0000000404097824 */ /* 0x001fe200078e00ff */
[----:B------:R-:W-:Y:S02]  /*0260*/  ISETP.GE.AND P1, PT, R13, UR9, PT ;  /* 0x000000090d007c0c */ /* 0x000fe4000bf26270 */
[----:B------:R-:W-:-:S09]  /*0270*/  ISETP.GE.AND P2, PT, R14, UR9, PT ;  /* 0x000000090e007c0c */ /* 0x000fd2000bf46270 */
[----:B------:R-:W-:Y:S02]  /*0280*/  @P0 IMAD.MOV.U32 R13, RZ, RZ, 0x3b9aca00 ;  /* 0x3b9aca00ff0d0424 */ /* 0x000fe400078e00ff */
[----:B------:R-:W-:Y:S01]  /*0290*/  @P1 MOV R17, 0x3b9aca00 ;  /* 0x3b9aca0000111802 */ /* 0x000fe20000000f00 */
[----:B-----5:R-:W-:Y:S01]  /*02a0*/  ULEA UR4, UR5, UR4, 0x18 ;  /* 0x0000000405047291 */ /* 0x020fe2000f8ec0ff */
[----:B------:R-:W-:-:S05]  /*02b0*/  @P2 IMAD.MOV.U32 R19, RZ, RZ, 0x3b9aca00 ;  /* 0x3b9aca00ff132424 */ /* 0x000fca00078e00ff */
[----:B------:R-:W-:-:S04]  /*02c0*/  LEA R6, R6, UR4, 0x2 ;  /* 0x0000000406067c11 */ /* 0x000fc8000f8e10ff */
[----:B-1----:R-:W-:-:S05]  /*02d0*/  IADD3 R10, PT, PT, R9, R6, RZ ;  /* 0x00000006090a7210 */ /* 0x002fca0007ffe0ff */
[----:B------:R-:W-:Y:S01]  /*02e0*/  IMAD.IADD R12, R9, 0x1, R10 ;  /* 0x00000001090c7824 */ /* 0x000fe200078e020a */
[----:B--2---:R0:W-:Y:S04]  /*02f0*/  STS [R6], R15 ;  /* 0x0000000f06007388 */ /* 0x0041e80000000800 */
[----:B---3--:R0:W-:Y:S04]  /*0300*/  STS [R10], R8 ;  /* 0x000000080a007388 */ /* 0x0081e80000000800 */
[----:B----4-:R0:W-:Y:S04]  /*0310*/  STS [R12], R11 ;  /* 0x0000000b0c007388 */ /* 0x0101e80000000800 */
[----:B------:R0:W-:Y:S01]  /*0320*/  @P0 STS [R6], R13 ;  /* 0x0000000d06000388 */ /* 0x0001e20000000800 */
[----:B------:R-:W-:-:S03]  /*0330*/  ISETP.GE.AND P0, PT, R7, 0x1, PT ;  /* 0x000000010700780c */ /* 0x000fc60003f06270 */
[----:B------:R0:W-:Y:S04]  /*0340*/  @P1 STS [R10], R17 ;  /* 0x000000110a001388 */ /* 0x0001e80000000800 */
[----:B------:R0:W-:Y:S01]  /*0350*/  @P2 STS [R12], R19 ;  /* 0x000000130c002388 */ /* 0x0001e20000000800 */
[----:B------:R-:W-:Y:S06]  /*0360*/  BAR.SYNC.DEFER_BLOCKING 0x0 ;  /* 0x0000000000007b1d */ /* 0x000fec0000010000 */
[----:B------:R-:W-:Y:S05]  /*0370*/  @!P0 BRA `(.L_x_10) ;  /* 0x00000004002c8947 */ /* 0x000fea0003800000 */
[C---:B------:R-:W-:Y:S01]  /*0380*/  ISETP.GE.U32.AND P1, PT, R7.reuse, 0x4, PT ;  /* 0x000000040700780c */ /* 0x040fe20003f26070 */
[----:B0-----:R-:W-:Y:S01]  /*0390*/  IMAD.MOV.U32 R10, RZ, RZ, RZ ;  /* 0x000000ffff0a7224 */ /* 0x001fe200078e00ff */
[----:B------:R-:W-:-:S04]  /*03a0*/  LOP3.LUT R8, R7, 0x3, RZ, 0xc0, !PT ;  /* 0x0000000307087812 */ /* 0x000fc800078ec0ff */
[----:B------:R-:W-:-:S07]  /*03b0*/  ISETP.NE.AND P0, PT, R8, RZ, PT ;  /* 0x000000ff0800720c */ /* 0x000fce0003f05270 */
[----:B------:R-:W-:Y:S06]  /*03c0*/  @!P1 BRA `(.L_x_11) ;  /* 0x0000000000c49947 */ /* 0x000fec0003800000 */
[----:B------:R-:W0:Y:S01]  /*03d0*/  LDC R11, c[0x0][0x388] ;  /* 0x0000e200ff0b7b82 */ /* 0x000e220000000800 */
[-C--:B------:R-:W-:Y:S02]  /*03e0*/  IADD3 R14, PT, PT, R0, R7.reuse, RZ ;  /* 0x00000007000e7210 */ /* 0x080fe40007ffe0ff */
[C---:B------:R-:W-:Y:S02]  /*03f0*/  LOP3.LUT R10, R7.reuse, 0x7ffffffc, RZ, 0xc0, !PT ;  /* 0x7ffffffc070a7812 */ /* 0x040fe400078ec0ff */
[C---:B------:R-:W-:Y:S01]  /*0400*/  LEA R12, R7.reuse, 0x4, 0x3 ;  /* 0x00000004070c7811 */ /* 0x040fe200078e18ff */
[----:B------:R-:W-:Y:S01]  /*0410*/  IMAD.SHL.U32 R14, R14, 0x4, RZ ;  /* 0x000000040e0e7824 */ /* 0x000fe200078e00ff */
[----:B------:R-:W-:Y:S02]  /*0420*/  LEA R16, R7, 0xc, 0x3 ;  /* 0x0000000c07107811 */ /* 0x000fe400078e18ff */
[----:B------:R-:W-:Y:S01]  /*0430*/  LEA R13, R5, UR4, 0x2 ;  /* 0x00000004050d7c11 */ /* 0x000fe2000f8e10ff */
[----:B------:R-:W-:Y:S01]  /*0440*/  IMAD R17, R14, R7, UR4 ;  /* 0x000000040e117e24 */ /* 0x000fe2000f8e0207 */
[----:B------:R-:W-:-:S02]  /*0450*/  LEA R14, R7, 0x8, 0x3 ;  /* 0x00000008070e7811 */ /* 0x000fc400078e18ff */
[----:B------:R-:W-:Y:S01]  /*0460*/  IADD3 R15, PT, PT, -R10, RZ, RZ ;  /* 0x000000ff0a0f7210 */ /* 0x000fe20007ffe1ff */
[----:B------:R-:W-:-:S07]  /*0470*/  VIADD R17, R17, 0x8 ;  /* 0x0000000811117836 */ /* 0x000fce0000000000 */
.L_x_12:
[----:B------:R-:W-:Y:S01]  /*0480*/  LEA R18, R4, R13, 0x3 ;  /* 0x0000000d04127211 */ /* 0x000fe200078e18ff */
[----:B------:R-:W-:Y:S01]  /*0490*/  LDS R7, [R17+-0x8] ;  /* 0xfffff80011077984 */ /* 0x000fe20000000800 */
[----:B------:R-:W-:-:S03]  /*04a0*/  IADD3 R15, PT, PT, R15, 0x4, RZ ;  /* 0x000000040f0f7810 */ /* 0x000fc60007ffe0ff */
[----:B------:R-:W-:Y:S04]  /*04b0*/  LDS R19, [R6] ;  /* 0x0000000006137984 */ /* 0x000fe80000000800 */
[----:B------:R-:W1:Y:S02]  /*04c0*/  LDS R18, [R18] ;  /* 0x0000000012127984 */ /* 0x000e640000000800 */
[----:B-1----:R-:W-:Y:S01]  /*04d0*/  IMAD.IADD R22, R7, 0x1, R18 ;  /* 0x0000000107167824 */ /* 0x002fe200078e0212 */
[----:B0-----:R-:W-:-:S04]  /*04e0*/  MOV R7, R11 ;  /* 0x0000000b00077202 */ /* 0x001fc80000000f00 */
[----:B------:R-:W-:Y:S01]  /*04f0*/  ISETP.GE.AND P1, PT, R22, R19, PT ;  /* 0x000000131600720c */ /* 0x000fe20003f26270 */
[----:B------:R-:W-:-:S12]  /*0500*/  IMAD R20, R12, R7, R13 ;  /* 0x000000070c147224 */ /* 0x000fd800078e020d */
[----:B------:R-:W-:Y:S01]  /*0510*/  @!P1 STS [R6], R22 ;  /* 0x0000001606009388 */ /* 0x000fe20000000800 */
[----:B------:R-:W-:Y:S06]  /*0520*/  BAR.SYNC.DEFER_BLOCKING 0x0 ;  /* 0x0000000000007b1d */ /* 0x000fec0000010000 */
[----:B------:R-:W-:Y:S04]  /*0530*/  LDS R20, [R20] ;  /* 0x0000000014147984 */ /* 0x000fe80000000800 */
[----:B------:R-:W0:Y:S04]  /*0540*/  LDS R19, [R17+-0x4] ;  /* 0xfffffc0011137984 */ /* 0x000e280000000800 */
[----:B------:R-:W1:Y:S01]  /*0550*/  LDS R21, [R6] ;  /* 0x0000000006157984 */ /* 0x000e620000000800 */
[----:B0-----:R-:W-:-:S02]  /*0560*/  IMAD.IADD R23, R19, 0x1, R20 ;  /* 0x0000000113177824 */ /* 0x001fc400078e0214 */
[-CC-:B------:R-:W-:Y:S02]  /*0570*/  IMAD R19, R14, R7.reuse, R13.reuse ;  /* 0x000000070e137224 */ /* 0x180fe400078e020d */
[--C-:B------:R-:W-:Y:S01]  /*0580*/  IMAD R20, R16, R7, R13.reuse ;  /* 0x0000000710147224 */ /* 0x100fe200078e020d */
[----:B-1----:R-:W-:Y:S01]  /*0590*/  ISETP.GE.AND P1, PT, R23, R21, PT ;  /* 0x000000151700720c */ /* 0x002fe20003f26270 */
[----:B------:R-:W-:-:S12]  /*05a0*/  IMAD R13, R7, 0x10, R13 ;  /* 0x00000010070d7824 */ /* 0x000fd800078e020d */
[----:B------:R-:W-:Y:S01]  /*05b0*/  @!P1 STS [R6], R23 ;  /* 0x0000001706009388 */ /* 0x000fe20000000800 */
[----:B------:R-:W-:Y:S06]  /*05c0*/  BAR.SYNC.DEFER_BLOCKING 0x0 ;  /* 0x0000000000007b1d */ /* 0x000fec0000010000 */
[----:B------:R-:W-:Y:S04]  /*05d0*/  LDS R19, [R19] ;  /* 0x0000000013137984 */ /* 0x000fe80000000800 */
[----:B------:R-:W0:Y:S04]  /*05e0*/  LDS R18, [R17] ;  /* 0x0000000011127984 */ /* 0x000e280000000800 */
[----:B------:R-:W1:Y:S01]  /*05f0*/  LDS R21, [R6] ;  /* 0x0000000006157984 */ /* 0x000e620000000800 */
[----:B0-----:R-:W-:-:S04]  /*0600*/  IADD3 R24, PT, PT, R18, R19, RZ ;  /* 0x0000001312187210 */ /* 0x001fc80007ffe0ff */
[----:B-1----:R-:W-:-:S13]  /*0610*/  ISETP.GE.AND P1, PT, R24, R21, PT ;  /* 0x000000151800720c */ /* 0x002fda0003f26270 */
[----:B------:R-:W-:Y:S01]  /*0620*/  @!P1 STS [R6], R24 ;  /* 0x0000001806009388 */ /* 0x000fe20000000800 */
[----:B------:R-:W-:Y:S06]  /*0630*/  BAR.SYNC.DEFER_BLOCKING 0x0 ;  /* 0x0000000000007b1d */ /* 0x000fec0000010000 */
[----:B------:R-:W-:Y:S04]  /*0640*/  LDS R21, [R20] ;  /* 0x0000000014157984 */ /* 0x000fe80000000800 */
[----:B------:R0:W1:Y:S04]  /*0650*/  LDS R18, [R17+0x4] ;  /* 0x0000040011127984 */ /* 0x0000680000000800 */
[----:B------:R-:W2:Y:S01]  /*0660*/  LDS R22, [R6] ;  /* 0x0000000006167984 */ /* 0x000ea20000000800 */
[----:B0-----:R-:W-:Y:S01]  /*0670*/  IADD3 R17, PT, PT, R17, 0x10, RZ ;  /* 0x0000001011117810 */ /* 0x001fe20007ffe0ff */
[----:B-1----:R-:W-:-:S05]  /*0680*/  IMAD.IADD R21, R18, 0x1, R21 ;  /* 0x0000000112157824 */ /* 0x002fca00078e0215 */
[----:B--2---:R-:W-:-:S13]  /*0690*/  ISETP.GE.AND P1, PT, R21, R22, PT ;  /* 0x000000161500720c */ /* 0x004fda0003f26270 */
[----:B------:R1:W-:Y:S01]  /*06a0*/  @!P1 STS [R6], R21 ;  /* 0x0000001506009388 */ /* 0x0003e20000000800 */
[----:B------:R-:W-:Y:S01]  /*06b0*/  BAR.SYNC.DEFER_BLOCKING 0x0 ;  /* 0x0000000000007b1d */ /* 0x000fe20000010000 */
[----:B------:R-:W-:-:S13]  /*06c0*/  ISETP.NE.AND P1, PT, R15, RZ, PT ;  /* 0x000000ff0f00720c */ /* 0x000fda0003f25270 */
[----:B-1----:R-:W-:Y:S05]  /*06d0*/  @P1 BRA `(.L_x_12) ;  /* 0xfffffffc00681947 */ /* 0x002fea000383ffff */
.L_x_11:
[----:B------:R-:W-:Y:S05]  /*06e0*/  @!P0 BRA `(.L_x_10) ;  /* 0x0000000000508947 */ /* 0x000fea0003800000 */
[----:B------:R-:W0:Y:S01]  /*06f0*/  LDC R11, c[0x0][0x388] ;  /* 0x0000e200ff0b7b82 */ /* 0x000e220000000800 */
[-C--:B------:R-:W-:Y:S02]  /*0700*/  IMAD R5, R10, R7.reuse, R5 ;  /* 0x000000070a057224 */ /* 0x080fe400078e0205 */
[----:B------:R-:W-:Y:S02]  /*0710*/  IMAD R0, R0, R7, R10 ;  /* 0x0000000700007224 */ /* 0x000fe400078e020a */
[----:B------:R-:W-:Y:S02]  /*0720*/  IMAD R4, R4, 0x2, R5 ;  /* 0x0000000204047824 */ /* 0x000fe400078e0205 */
[----:B------:R-:W-:Y:S01]  /*0730*/  IMAD.MOV R8, RZ, RZ, -R8 ;  /* 0x000000ffff087224 */ /* 0x000fe200078e0a08 */
[----:B------:R-:W-:Y:S02]  /*0740*/  LEA R0, R0, R9, 0x2 ;  /* 0x0000000900007211 */ /* 0x000fe400078e10ff */
[----:B------:R-:W-:-:S02]  /*0750*/  LEA R4, R4, UR4, 0x2 ;  /* 0x0000000404047c11 */ /* 0x000fc4000f8e10ff */
[----:B------:R-:W-:-:S07]  /*0760*/  IADD3 R0, PT, PT, R0, UR4, RZ ;  /* 0x0000000400007c10 */ /* 0x000fce000fffe0ff */
.L_x_13:
[----:B------:R1:W-:Y:S01]  /*0770*/  LDS R5, [R0] ;  /* 0x0000000000057984 */ /* 0x0003e20000000800 */
[----:B------:R-:W-:-:S03]  /*0780*/  IADD3 R8, PT, PT, R8, 0x1, RZ ;  /* 0x0000000108087810 */ /* 0x000fc60007ffe0ff */
[----:B------:R0:W2:Y:S04]  /*0790*/  LDS R10, [R4] ;  /* 0x00000000040a7984 */ /* 0x0000a80000000800 */
[----:B------:R-:W3:Y:S01]  /*07a0*/  LDS R7, [R6] ;  /* 0x0000000006077984 */ /* 0x000ee20000000800 */
[----:B-1----:R-:W-:Y:S01]  /*07b0*/  VIADD R0, R0, 0x4 ;  /* 0x0000000400007836 */ /* 0x002fe20000000000 */
[----:B0-----:R-:W-:Y:S01]  /*07c0*/  LEA R4, R11, R4, 0x2 ;  /* 0x000000040b047211 */ /* 0x001fe200078e10ff */
[----:B--2---:R-:W-:-:S05]  /*07d0*/  IMAD.IADD R5, R5, 0x1, R10 ;  /* 0x0000000105057824 */ /* 0x004fca00078e020a */
[----:B---3--:R-:W-:-:S13]  /*07e0*/  ISETP.GE.AND P0, PT, R5, R7, PT ;  /* 0x000000070500720c */ /* 0x008fda0003f06270 */
[----:B------:R1:W-:Y:S01]  /*07f0*/  @!P0 STS [R6], R5 ;  /* 0x0000000506008388 */ /* 0x0003e20000000800 */
[----:B------:R-:W-:Y:S01]  /*0800*/  BAR.SYNC.DEFER_BLOCKING 0x0 ;  /* 0x0000000000007b1d */ /* 0x000fe20000010000 */
[----:B------:R-:W-:-:S13]  /*0810*/  ISETP.NE.AND P0, PT, R8, RZ, PT ;  /* 0x000000ff0800720c */ /* 0x000fda0003f05270 */
[----:B-1----:R-:W-:Y:S05]  /*0820*/  @P0 BRA `(.L_x_13) ;  /* 0xfffffffc00d00947 */ /* 0x002fea000383ffff */
.L_x_10:
[----:B------:R-:W1:Y:S04]  /*0830*/  LDS R5, [R6] ;  /* 0x0000000006057984 */ /* 0x000e680000000800 */
[----:B-1----:R-:W-:Y:S01]  /*0840*/  STG.E desc[UR6][R2.64], R5 ;  /* 0x0000000502007986 */ /* 0x002fe2000c101906 */
[----:B------:R-:W-:Y:S05]  /*0850*/  EXIT ;  /* 0x000000000000794d */ /* 0x000fea0003800000 */
.L_x_14:
        /* <DEDUP_REMOVED lines=10> */
.L_x_36:


//--------------------- .text._Z9phase_twoPiiiii  --------------------------
	.section	.text._Z9phase_twoPiiiii,"ax",@progbits
	.align	128
        .global         _Z9phase_twoPiiiii
        .type           _Z9phase_twoPiiiii,@function
        .size           _Z9phase_twoPiiiii,(.L_x_37 - _Z9phase_twoPiiiii)
        .other          _Z9phase_twoPiiiii,@"STO_CUDA_ENTRY STV_DEFAULT"
_Z9phase_twoPiiiii:
.text._Z9phase_twoPiiiii:
[----:B------:R-:W-:Y:S08]  /*0000*/  LDC R1, c[0x0][0x37c] ;  /* 0x0000df00ff017b82 */ /* 0x000ff00000000800 */
[----:B------:R-:W0:Y:S01]  /*0010*/  S2UR UR5, SR_CTAID.X ;  /* 0x00000000000579c3 */ /* 0x000e220000002500 */
[----:B------:R-:W1:Y:S01]  /*0020*/  LDCU.64 UR12, c[0x0][0x388] ;  /* 0x00007100ff0c77ac */ /* 0x000e620008000a00 */
[----:B------:R-:W2:Y:S01]  /*0030*/  S2R R10, SR_TID.Y ;  /* 0x00000000000a7919 */ /* 0x000ea20000002200 */
[----:B------:R-:W3:Y:S01]  /*0040*/  LDCU.64 UR10, c[0x0][0x390] ;  /* 0x00007200ff0a77ac */ /* 0x000ee20008000a00 */
[----:B------:R-:W4:Y:S04]  /*0050*/  S2R R0, SR_TID.X ;  /* 0x0000000000007919 */ /* 0x000f280000002100 */
[----:B------:R-:W5:Y:S01]  /*0060*/  S2UR UR7, SR_CTAID.Y ;  /* 0x00000000000779c3 */ /* 0x000f620000002600 */
[----:B------:R-:W3:Y:S07]  /*0070*/  LDCU.64 UR8, c[0x0][0x358] ;  /* 0x00006b00ff0877ac */ /* 0x000eee0008000a00 */
[----:B------:R-:W3:Y:S01]  /*0080*/  LDC.64 R8, c[0x0][0x380] ;  /* 0x0000e000ff087b82 */ /* 0x000ee20000000a00 */
[----:B-1----:R-:W-:Y:S01]  /*0090*/  IMAD.U32 R5, RZ, RZ, UR12 ;  /* 0x0000000cff057e24 */ /* 0x002fe2000f8e00ff */
[----:B0-----:R-:W-:-:S02]  /*00a0*/  UISETP.GE.AND UP0, UPT, UR5, UR13, UPT ;  /* 0x0000000d0500728c */ /* 0x001fc4000bf06270 */
[----:B------:R-:W-:Y:S01]  /*00b0*/  UIADD3 UR4, UPT, UPT, UR5, 0x1, URZ ;  /* 0x0000000105047890 */ /* 0x000fe2000fffe0ff */
[----:B-----5:R-:W-:-:S08]  /*00c0*/  ISETP.NE.AND P0, PT, RZ, UR7, PT ;  /* 0x00000007ff007c0c */ /* 0x020fd0000bf05270 */
[----:B------:R-:W-:-:S05]  /*00d0*/  @!UP0 UIADD3 UR4, UPT, UPT, UR5, URZ, URZ ;  /* 0x000000ff05048290 */ /* 0x000fca000fffe0ff */
[C---:B--2---:R-:W-:Y:S02]  /*00e0*/  @!P0 IMAD R11, R5.reuse, UR13, R10 ;  /* 0x0000000d050b8c24 */ /* 0x044fe4000f8e020a */
[C-C-:B----4-:R-:W-:Y:S02]  /*00f0*/  @!P0 IMAD R7, R5.reuse, UR4, R0.reuse ;  /* 0x0000000405078c24 */ /* 0x150fe4000f8e0200 */
[C-C-:B------:R-:W-:Y:S02]  /*0100*/  @P0 IMAD R7, R5.reuse, UR13, R0.reuse ;  /* 0x0000000d05070c24 */ /* 0x140fe4000f8e0200 */
[----:B------:R-:W-:Y:S02]  /*0110*/  @!P0 IMAD.MOV.U32 R4, RZ, RZ, R11 ;  /* 0x000000ffff048224 */ /* 0x000fe400078e000b */
[C---:B------:R-:W-:Y:S02]  /*0120*/  @!P0 IMAD R6, R5.reuse, UR13, R0 ;  /* 0x0000000d05068c24 */ /* 0x040fe4000f8e0200 */
[----:B------:R-:W-:-:S02]  /*0130*/  @P0 IMAD R4, R5, UR4, R10 ;  /* 0x0000000405040c24 */ /* 0x000fc4000f8e020a */
[--C-:B------:R-:W-:Y:S02]  /*0140*/  @P0 IMAD.MOV.U32 R6, RZ, RZ, R7.reuse ;  /* 0x000000ffff060224 */ /* 0x100fe400078e0007 */
[----:B------:R-:W-:Y:S02]  /*0150*/  @P0 IMAD R11, R5, UR13, R10 ;  /* 0x0000000d050b0c24 */ /* 0x000fe4000f8e020a */
[----:B---3--:R-:W-:Y:S02]  /*0160*/  IMAD R3, R4, UR10, R7 ;  /* 0x0000000a04037c24 */ /* 0x008fe4000f8e0207 */
[----:B------:R-:W-:Y:S02]  /*0170*/  IMAD R13, R11, UR10, R6 ;  /* 0x0000000a0b0d7c24 */ /* 0x000fe4000f8e0206 */
[----:B------:R-:W-:-:S04]  /*0180*/  IMAD.WIDE R2, R3, 0x4, R8 ;  /* 0x0000000403027825 */ /* 0x000fc800078e0208 */
[----:B------:R-:W-:Y:S02]  /*0190*/  IMAD.WIDE R8, R13, 0x4, R8 ;  /* 0x000000040d087825 */ /* 0x000fe400078e0208 */
[----:B------:R-:W2:Y:S04]  /*01a0*/  LDG.E R13, desc[UR8][R2.64] ;  /* 0x00000008020d7981 */ /* 0x000ea8000c1e1900 */
[----:B------:R-:W3:Y:S01]  /*01b0*/  LDG.E R9, desc[UR8][R8.64] ;  /* 0x0000000808097981 */ /* 0x000ee2000c1e1900 */
[----:B------:R-:W0:Y:S01]  /*01c0*/  S2UR UR6, SR_CgaCtaId ;  /* 0x00000000000679c3 */ /* 0x000e220000008800 */
[----:B------:R-:W-:Y:S01]  /*01d0*/  IMAD R12, R5, R5, RZ ;  /* 0x00000005050c7224 */ /* 0x000fe200078e02ff */
[----:B------:R-:W-:Y:S01]  /*01e0*/  VIMNMX R7, PT, PT, R7, R4, !PT ;  /* 0x0000000407077248 */ /* 0x000fe20007fe0100 */
[----:B------:R-:W-:Y:S01]  /*01f0*/  UMOV UR5, 0x400 ;  /* 0x0000040000057882 */ /* 0x000fe20000000000 */
[----:B------:R-:W-:Y:S01]  /*0200*/  VIMNMX R6, PT, PT, R11, R6, !PT ;  /* 0x000000060b067248 */ /* 0x000fe20007fe0100 */
[----:B------:R-:W-:Y:S01]  /*0210*/  UISETP.NE.AND UP0, UPT, UR7, URZ, UPT ;  /* 0x000000ff0700728c */ /* 0x000fe2000bf05270 */
[----:B------:R-:W-:-:S02]  /*0220*/  R2UR UR4, R12 ;  /* 0x000000000c0472ca */ /* 0x000fc400000e0000 */
[----:B------:R-:W-:Y:S01]  /*0230*/  ISETP.GE.AND P0, PT, R7, UR11, PT ;  /* 0x0000000b07007c0c */ /* 0x000fe2000bf06270 */
[----:B------:R-:W-:Y:S01]  /*0240*/  IMAD R7, R10, R5, RZ ;  /* 0x000000050a077224 */ /* 0x000fe200078e02ff */
[----:B------:R-:W-:-:S03]  /*0250*/  ISETP.GE.AND P1, PT, R6, UR11, PT ;  /* 0x0000000b06007c0c */ /* 0x000fc6000bf26270 */
[----:B------:R-:W-:-:S06]  /*0260*/  IMAD.IADD R4, R7, 0x1, R0 ;  /* 0x0000000107047824 */ /* 0x000fcc00078e0200 */
[----:B------:R-:W-:Y:S02]  /*0270*/  USHF.L.U32 UR4, UR4, 0x2, URZ ;  /* 0x0000000204047899 */ /* 0x000fe400080006ff */
[----:B------:R-:W-:Y:S02]  /*0280*/  @P0 MOV R11, 0x3b9aca00 ;  /* 0x3b9aca00000b0802 */ /* 0x000fe40000000f00 */
[----:B------:R-:W-:Y:S01]  /*0290*/  @P1 IMAD.MOV.U32 R15, RZ, RZ, 0x3b9aca00 ;  /* 0x3b9aca00ff0f1424 */ /* 0x000fe200078e00ff */
[----:B0-----:R-:W-:-:S06]  /*02a0*/  ULEA UR5, UR6, UR5, 0x18 ;  /* 0x0000000506057291 */ /* 0x001fcc000f8ec0ff */
[----:B------:R-:W-:-:S05]  /*02b0*/  LEA R4, R4, UR5, 0x2 ;  /* 0x0000000504047c11 */ /* 0x000fca000f8e10ff */
[----:B--2---:R0:W-:Y:S04]  /*02c0*/  STS [R4], R13 ;  /* 0x0000000d04007388 */ /* 0x0041e80000000800 */
[----:B---3--:R0:W-:Y:S04]  /*02d0*/  STS [R4+UR4], R9 ;  /* 0x0000000904007988 */ /* 0x0081e80008000804 */
[----:B------:R0:W-:Y:S04]  /*02e0*/  @P0 STS [R4], R11 ;  /* 0x0000000b04000388 */ /* 0x0001e80000000800 */
[----:B------:R0:W-:Y:S01]  /*02f0*/  @P1 STS [R4+UR4], R15 ;  /* 0x0000000f04001988 */ /* 0x0001e20008000804 */
[----:B------:R-:W-:Y:S06]  /*0300*/  BAR.SYNC.DEFER_BLOCKING 0x0 ;  /* 0x0000000000007b1d */ /* 0x000fec0000010000 */
[----:B------:R-:W-:Y:S05]  /*0310*/  BRA.U !UP0, `(.L_x_15) ;  /* 0x0000000508b07547 */ /* 0x000fea000b800000 */
[----:B------:R-:W-:-:S13]  /*0320*/  ISETP.GE.AND P0, PT, R5, 0x1, PT ;  /* 0x000000010500780c */ /* 0x000fda0003f06270 */
[----:B------:R-:W-:Y:S05]  /*0330*/  @!P0 BRA `(.L_x_16) ;  /* 0x0000000c00848947 */ /* 0x000fea0003800000 */
[C---:B------:R-:W-:Y:S01]  /*0340*/  ISETP.GE.U32.AND P0, PT, R5.reuse, 0x4, PT ;  /* 0x000000040500780c */ /* 0x040fe20003f06070 */
[----:B------:R-:W-:Y:S01]  /*0350*/  IMAD.MOV.U32 R18, RZ, RZ, RZ ;  /* 0x000000ffff127224 */ /* 0x000fe200078e00ff */
[----:B------:R-:W-:-:S11]  /*0360*/  LOP3.LUT R6, R5, 0x3, RZ, 0xc0, !PT ;  /* 0x0000000305067812 */ /* 0x000fd600078ec0ff */
[----:B------:R-:W-:Y:S05]  /*0370*/  @!P0 BRA `(.L_x_17) ;  /* 0x0000000400408947 */ /* 0x000fea0003800000 */
[----:B------:R-:W-:Y:S01]  /*0380*/  LEA R8, R7, UR5, 0x2 ;  /* 0x0000000507087c11 */ /* 0x000fe2000f8e10ff */
[----:B------:R-:W-:Y:S01]  /*0390*/  LDS R14, [R4] ;  /* 0x00000000040e7984 */ /* 0x000fe20000000800 */
[----:B------:R-:W-:-:S03]  /*03a0*/  LEA R12, R0, UR5, 0x2 ;  /* 0x00000005000c7c11 */ /* 0x000fc6000f8e10ff */
[----:B0-----:R-:W-:Y:S04]  /*03b0*/  LDS R9, [R8] ;  /* 0x0000000008097984 */ /* 0x001fe80000000800 */
[----:B------:R-:W0:Y:S02]  /*03c0*/  LDS R10, [R12+UR4] ;  /* 0x000000040c0a7984 */ /* 0x000e240008000800 */
[----:B0-----:R-:W-:Y:S01]  /*03d0*/  IMAD.IADD R9, R9, 0x1, R10 ;  /* 0x0000000109097824 */ /* 0x001fe200078e020a */
[----:B------:R-:W-:-:S04]  /*03e0*/  LEA R10, R5, 0x4, 0x2 ;  /* 0x00000004050a7811 */ /* 0x000fc800078e10ff */
[----:B------:R-:W-:Y:S01]  /*03f0*/  ISETP.GE.AND P0, PT, R9, R14, PT ;  /* 0x0000000e0900720c */ /* 0x000fe20003f06270 */
[----:B------:R-:W-:-:S12]  /*0400*/  IMAD R13, R10, R5, R12 ;  /* 0x000000050a0d7224 */ /* 0x000fd800078e020c */
[----:B------:R-:W-:Y:S01]  /*0410*/  @!P0 STS [R4], R9 ;  /* 0x0000000904008388 */ /* 0x000fe20000000800 */
[----:B------:R-:W-:Y:S06]  /*0420*/  BAR.SYNC.DEFER_BLOCKING 0x0 ;  /* 0x0000000000007b1d */ /* 0x000fec0000010000 */
[----:B------:R-:W-:Y:S04]  /*0430*/  LDS R14, [R13] ;  /* 0x000000000d0e7984 */ /* 0x000fe80000000800 */
[----:B------:R-:W0:Y:S04]  /*0440*/  LDS R11, [R8+0x4] ;  /* 0x00000400080b7984 */ /* 0x000e280000000800 */
[----:B------:R-:W1:Y:S01]  /*0450*/  LDS R16, [R4] ;  /* 0x0000000004107984 */ /* 0x000e620000000800 */
[----:B0-----:R-:W-:-:S02]  /*0460*/  IADD3 R11, PT, PT, R11, R14, RZ ;  /* 0x0000000e0b0b7210 */ /* 0x001fc40007ffe0ff */
[----:B------:R-:W-:Y:S02]  /*0470*/  LEA R14, R5, 0x8, 0x2 ;  /* 0x00000008050e7811 */ /* 0x000fe400078e10ff */
[----:B-1----:R-:W-:-:S03]  /*0480*/  ISETP.GE.AND P0, PT, R11, R16, PT ;  /* 0x000000100b00720c */ /* 0x002fc60003f06270 */
[----:B------:R-:W-:-:S10]  /*0490*/  IMAD R15, R14, R5, R12 ;  /* 0x000000050e0f7224 */ /* 0x000fd400078e020c */
[----:B------:R-:W-:Y:S01]  /*04a0*/  @!P0 STS [R4], R11 ;  /* 0x0000000b04008388 */ /* 0x000fe20000000800 */
[----:B------:R-:W-:Y:S06]  /*04b0*/  BAR.SYNC.DEFER_BLOCKING 0x0 ;  /* 0x0000000000007b1d */ /* 0x000fec0000010000 */
[----:B------:R-:W-:Y:S04]  /*04c0*/  LDS R16, [R15] ;  /* 0x000000000f107984 */ /* 0x000fe80000000800 */
[----:B------:R-:W0:Y:S04]  /*04d0*/  LDS R9, [R8+0x8] ;  /* 0x0000080008097984 */ /* 0x000e280000000800 */
[----:B------:R-:W1:Y:S01]  /*04e0*/  LDS R18, [R4] ;  /* 0x0000000004127984 */ /* 0x000e620000000800 */
[----:B0-----:R-:W-:Y:S01]  /*04f0*/  IMAD.IADD R9, R9, 0x1, R16 ;  /* 0x0000000109097824 */ /* 0x001fe200078e0210 */
[----:B------:R-:W-:-:S04]  /*0500*/  LEA R16, R5, 0xc, 0x2 ;  /* 0x0000000c05107811 */ /* 0x000fc800078e10ff */
[----:B-1----:R-:W-:Y:S01]  /*0510*/  ISETP.GE.AND P0, PT, R9, R18, PT ;  /* 0x000000120900720c */ /* 0x002fe20003f06270 */
[--C-:B------:R-:W-:Y:S02]  /*0520*/  IMAD R13, R16, R5, R12.reuse ;  /* 0x00000005100d7224 */ /* 0x100fe400078e020c */
[----:B------:R-:W-:-:S10]  /*0530*/  IMAD R12, R5, 0x10, R12 ;  /* 0x00000010050c7824 */ /* 0x000fd400078e020c */
[----:B------:R-:W-:Y:S01]  /*0540*/  @!P0 STS [R4], R9 ;  /* 0x0000000904008388 */ /* 0x000fe20000000800 */
[----:B------:R-:W-:Y:S06]  /*0550*/  BAR.SYNC.DEFER_BLOCKING 0x0 ;  /* 0x0000000000007b1d */ /* 0x000fec0000010000 */
[----:B------:R-:W-:Y:S04]  /*0560*/  LDS R18, [R13] ;  /* 0x000000000d127984 */ /* 0x000fe80000000800 */
[----:B------:R-:W0:Y:S04]  /*0570*/  LDS R11, [R8+0xc] ;  /* 0x00000c00080b7984 */ /* 0x000e280000000800 */
[----:B------:R-:W1:Y:S01]  /*0580*/  LDS R20, [R4] ;  /* 0x0000000004147984 */ /* 0x000e620000000800 */
[----:B0-----:R-:W-:Y:S01]  /*0590*/  IMAD.IADD R11, R11, 0x1, R18 ;  /* 0x000000010b0b7824 */ /* 0x001fe200078e0212 */
[----:B------:R-:W-:-:S04]  /*05a0*/  LOP3.LUT R18, R5, 0x7ffffffc, RZ, 0xc0, !PT ;  /* 0x7ffffffc05127812 */ /* 0x000fc800078ec0ff */
[----:B-1----:R-:W-:Y:S02]  /*05b0*/  ISETP.GE.AND P0, PT, R11, R20, PT ;  /* 0x000000140b00720c */ /* 0x002fe40003f06270 */
[----:B------:R-:W-:-:S11]  /*05c0*/  IADD3 R15, PT, PT, -R18, 0x4, RZ ;  /* 0x00000004120f7810 */ /* 0x000fd60007ffe1ff */
[----:B------:R1:W-:Y:S01]  /*05d0*/  @!P0 STS [R4], R11 ;  /* 0x0000000b04008388 */ /* 0x0003e20000000800 */
[----:B------:R-:W-:Y:S01]  /*05e0*/  BAR.SYNC.DEFER_BLOCKING 0x0 ;  /* 0x0000000000007b1d */ /* 0x000fe20000010000 */
[----:B------:R-:W-:-:S13]  /*05f0*/  ISETP.NE.AND P0, PT, R15, RZ, PT ;  /* 0x000000ff0f00720c */ /* 0x000fda0003f05270 */
[----:B-1----:R-:W-:Y:S05]  /*0600*/  @!P0 BRA `(.L_x_17) ;  /* 0x00000000009c8947 */ /* 0x002fea0003800000 */
[----:B------:R-:W0:Y:S01]  /*0610*/  LDC R5, c[0x0][0x388] ;  /* 0x0000e200ff057b82 */ /* 0x000e220000000800 */
[----:B------:R-:W-:Y:S01]  /*0620*/  IADD3 R8, PT, PT, R8, 0x18, RZ ;  /* 0x0000001808087810 */ /* 0x000fe20007ffe0ff */
[----:B------:R-:W-:-:S07]  /*0630*/  IMAD.MOV.U32 R9, RZ, RZ, R15 ;  /* 0x000000ffff097224 */ /* 0x000fce00078e000f */
.L_x_18:
[----:B------:R-:W-:Y:S01]  /*0640*/  LDS R11, [R8+-0x8] ;  /* 0xfffff800080b7984 */ /* 0x000fe20000000800 */
[-CC-:B0-----:R-:W-:Y:S02]  /*0650*/  IMAD R15, R10, R5.reuse, R12.reuse ;  /* 0x000000050a0f7224 */ /* 0x181fe400078e020c */
[----:B------:R-:W-:Y:S01]  /*0660*/  IMAD R17, R14, R5, R12 ;  /* 0x000000050e117224 */ /* 0x000fe200078e020c */
[----:B------:R-:W0:Y:S01]  /*0670*/  LDS R20, [R12+UR4] ;  /* 0x000000040c147984 */ /* 0x000e220008000800 */
[----:B------:R-:W-:-:S03]  /*0680*/  VIADD R9, R9, 0x4 ;  /* 0x0000000409097836 */ /* 0x000fc60000000000 */
[----:B------:R-:W1:Y:S01]  /*0690*/  LDS R13, [R4] ;  /* 0x00000000040d7984 */ /* 0x000e620000000800 */
[----:B0-----:R-:W-:-:S05]  /*06a0*/  IMAD.IADD R19, R11, 0x1, R20 ;  /* 0x000000010b137824 */ /* 0x001fca00078e0214 */
[----:B-1----:R-:W-:-:S13]  /*06b0*/  ISETP.GE.AND P0, PT, R19, R13, PT ;  /* 0x0000000d1300720c */ /* 0x002fda0003f06270 */
[----:B------:R-:W-:Y:S01]  /*06c0*/  @!P0 STS [R4], R19 ;  /* 0x0000001304008388 */ /* 0x000fe20000000800 */
[----:B------:R-:W-:Y:S06]  /*06d0*/  BAR.SYNC.DEFER_BLOCKING 0x0 ;  /* 0x0000000000007b1d */ /* 0x000fec0000010000 */
[----:B------:R-:W-:Y:S04]  /*06e0*/  LDS R20, [R15] ;  /* 0x000000000f147984 */ /* 0x000fe80000000800 */
[----:B------:R-:W0:Y:S04]  /*06f0*/  LDS R11, [R8+-0x4] ;  /* 0xfffffc00080b7984 */ /* 0x000e280000000800 */
[----:B------:R-:W1:Y:S01]  /*0700*/  LDS R13, [R4] ;  /* 0x00000000040d7984 */ /* 0x000e620000000800 */
[----:B0-----:R-:W-:-:S05]  /*0710*/  IMAD.IADD R21, R11, 0x1, R20 ;  /* 0x000000010b157824 */ /* 0x001fca00078e0214 */
[----:B-1----:R-:W-:-:S13]  /*0720*/  ISETP.GE.AND P0, PT, R21, R13, PT ;  /* 0x0000000d1500720c */ /* 0x002fda0003f06270 */
[----:B------:R-:W-:Y:S01]  /*0730*/  @!P0 STS [R4], R21 ;  /* 0x0000001504008388 */ /* 0x000fe20000000800 */
[----:B------:R-:W-:Y:S06]  /*0740*/  BAR.SYNC.DEFER_BLOCKING 0x0 ;  /* 0x0000000000007b1d */ /* 0x000fec0000010000 */
[----:B------:R-:W-:Y:S04]  /*0750*/  LDS R20, [R17] ;  /* 0x0000000011147984 */ /* 0x000fe80000000800 */
[----:B------:R-:W0:Y:S04]  /*0760*/  LDS R11, [R8] ;  /* 0x00000000080b7984 */ /* 0x000e280000000800 */
[----:B------:R-:W1:Y:S01]  /*0770*/  LDS R13, [R4] ;  /* 0x00000000040d7984 */ /* 0x000e620000000800 */
[----:B0-----:R-:W-:-:S04]  /*0780*/  IADD3 R19, PT, PT, R11, R20, RZ ;  /* 0x000000140b137210 */ /* 0x001fc80007ffe0ff */
[----:B-1----:R-:W-:Y:S01]  /*0790*/  ISETP.GE.AND P0, PT, R19, R13, PT ;  /* 0x0000000d1300720c */ /* 0x002fe20003f06270 */
[--C-:B------:R-:W-:Y:S02]  /*07a0*/  IMAD R13, R16, R5, R12.reuse ;  /* 0x00000005100d7224 */ /* 0x100fe400078e020c */
[----:B------:R-:W-:-:S10]  /*07b0*/  IMAD R12, R5, 0x10, R12 ;  /* 0x00000010050c7824 */ /* 0x000fd400078e020c */
        /* <DEDUP_REMOVED lines=12> */
.L_x_17:
[----:B------:R-:W-:-:S13]  /*0880*/  ISETP.NE.AND P0, PT, R6, RZ, PT ;  /* 0x000000ff0600720c */ /* 0x000fda0003f05270 */
[----:B------:R-:W-:Y:S05]  /*0890*/  @!P0 BRA `(.L_x_16) ;  /* 0x00000008002c8947 */ /* 0x000fea0003800000 */
[----:B0-----:R-:W0:Y:S01]  /*08a0*/  LDC R11, c[0x0][0x388] ;  /* 0x0000e200ff0b7b82 */ /* 0x001e220000000800 */
[----:B------:R-:W-:Y:S02]  /*08b0*/  IMAD R0, R18, R5, R0 ;  /* 0x0000000512007224 */ /* 0x000fe400078e0200 */
[----:B------:R-:W-:Y:S02]  /*08c0*/  IMAD.IADD R7, R7, 0x1, R18 ;  /* 0x0000000107077824 */ /* 0x000fe400078e0212 */
[----:B------:R-:W-:Y:S01]  /*08d0*/  IMAD.MOV R6, RZ, RZ, -R6 ;  /* 0x000000ffff067224 */ /* 0x000fe200078e0a06 */
[----:B------:R-:W-:Y:S02]  /*08e0*/  LEA R0, R0, UR4, 0x2 ;  /* 0x0000000400007c11 */ /* 0x000fe4000f8e10ff */
[----:B------:R-:W-:-:S03]  /*08f0*/  LEA R7, R7, UR5, 0x2 ;  /* 0x0000000507077c11 */ /* 0x000fc6000f8e10ff */
[----:B------:R-:W-:-:S07]  /*0900*/  VIADD R0, R0, UR5 ;  /* 0x0000000500007c36 */ /* 0x000fce0008000000 */
.L_x_19:
[----:B------:R1:W-:Y:S01]  /*0910*/  LDS R5, [R7] ;  /* 0x0000000007057984 */ /* 0x0003e20000000800 */
[----:B------:R-:W-:-:S03]  /*0920*/  VIADD R6, R6, 0x1 ;  /* 0x0000000106067836 */ /* 0x000fc60000000000 */
[----:B------:R0:W2:Y:S04]  /*0930*/  LDS R8, [R0] ;  /* 0x0000000000087984 */ /* 0x0000a80000000800 */
[----:B------:R-:W3:Y:S01]  /*0940*/  LDS R9, [R4] ;  /* 0x0000000004097984 */ /* 0x000ee20000000800 */
[----:B-1----:R-:W-:Y:S02]  /*0950*/  VIADD R7, R7, 0x4 ;  /* 0x0000000407077836 */ /* 0x002fe40000000000 */
[----:B0-----:R-:W-:Y:S01]  /*0960*/  IMAD R0, R11, 0x4, R0 ;  /* 0x000000040b007824 */ /* 0x001fe200078e0200 */
[----:B--2---:R-:W-:-:S04]  /*0970*/  IADD3 R5, PT, PT, R5, R8, RZ ;  /* 0x0000000805057210 */ /* 0x004fc80007ffe0ff */
[----:B---3--:R-:W-:-:S13]  /*0980*/  ISETP.GE.AND P0, PT, R5, R9, PT ;  /* 0x000000090500720c */ /* 0x008fda0003f06270 */
[----:B------:R1:W-:Y:S01]  /*0990*/  @!P0 STS [R4], R5 ;  /* 0x0000000504008388 */ /* 0x0003e20000000800 */
[----:B------:R-:W-:Y:S01]  /*09a0*/  BAR.SYNC.DEFER_BLOCKING 0x0 ;  /* 0x0000000000007b1d */ /* 0x000fe20000010000 */
[----:B------:R-:W-:-:S13]  /*09b0*/  ISETP.NE.AND P0, PT, R6, RZ, PT ;  /* 0x000000ff0600720c */ /* 0x000fda0003f05270 */
[----:B-1----:R-:W-:Y:S05]  /*09c0*/  @P0 BRA `(.L_x_19) ;  /* 0xfffffffc00d00947 */ /* 0x002fea000383ffff */
[----:B------:R-:W-:Y:S05]  /*09d0*/  BRA `(.L_x_16) ;  /* 0x0000000400dc7947 */ /* 0x000fea0003800000 */
.L_x_15:
[----:B------:R-:W-:-:S13]  /*09e0*/  ISETP.GE.AND P0, PT, R5, 0x1, PT ;  /* 0x000000010500780c */ /* 0x000fda0003f06270 */
[----:B------:R-:W-:Y:S05]  /*09f0*/  @!P0 BRA `(.L_x_16) ;  /* 0x0000000400d48947 */ /* 0x000fea0003800000 */
[C---:B------:R-:W-:Y:S01]  /*0a00*/  ISETP.GE.U32.AND P0, PT, R5.reuse, 0x4, PT ;  /* 0x000000040500780c */ /* 0x040fe20003f06070 */
[----:B------:R-:W-:Y:S01]  /*0a10*/  HFMA2 R12, -RZ, RZ, 0, 0 ;  /* 0x00000000ff0c7431 */ /* 0x000fe200000001ff */
[----:B------:R-:W-:-:S11]  /*0a20*/  LOP3.LUT R6, R5, 0x3, RZ, 0xc0, !PT ;  /* 0x0000000305067812 */ /* 0x000fd600078ec0ff */
[----:B------:R-:W-:Y:S05]  /*0a30*/  @!P0 BRA `(.L_x_20) ;  /* 0x00000004003c8947 */ /* 0x000fea0003800000 */
[----:B------:R-:W-:Y:S01]  /*0a40*/  IMAD.SHL.U32 R8, R5, 0x4, RZ ;  /* 0x0000000405087824 */ /* 0x000fe200078e00ff */
[----:B------:R-:W-:Y:S03]  /*0a50*/  LDS R14, [R4] ;  /* 0x00000000040e7984 */ /* 0x000fe60000000800 */
[----:B------:R-:W-:Y:S01]  /*0a60*/  IMAD R12, R10, 0x4, R8 ;  /* 0x000000040a0c7824 */ /* 0x000fe200078e0208 */
[----:B------:R-:W-:-:S03]  /*0a70*/  LEA R10, R0, UR5, 0x2 ;  /* 0x00000005000a7c11 */ /* 0x000fc6000f8e10ff */
[----:B0-----:R-:W-:Y:S01]  /*0a80*/  IMAD R9, R12, R5, UR5 ;  /* 0x000000050c097e24 */ /* 0x001fe2000f8e0205 */
[----:B------:R-:W-:Y:S01]  /*0a90*/  IADD3 R13, PT, PT, R10, R8, RZ ;  /* 0x000000080a0d7210 */ /* 0x000fe20007ffe0ff */
[----:B------:R-:W-:Y:S04]  /*0aa0*/  LDS R12, [R10] ;  /* 0x000000000a0c7984 */ /* 0x000fe80000000800 */
[----:B------:R-:W0:Y:S02]  /*0ab0*/  LDS R11, [R9] ;  /* 0x00000000090b7984 */ /* 0x000e240000000800 */
[----:B0-----:R-:W-:-:S05]  /*0ac0*/  IMAD.IADD R11, R11, 0x1, R12 ;  /* 0x000000010b0b7824 */ /* 0x001fca00078e020c */
[----:B------:R-:W-:-:S13]  /*0ad0*/  ISETP.GE.AND P0, PT, R11, R14, PT ;  /* 0x0000000e0b00720c */ /* 0x000fda0003f06270 */
[----:B------:R-:W-:Y:S01]  /*0ae0*/  @!P0 STS [R4], R11 ;  /* 0x0000000b04008388 */ /* 0x000fe20000000800 */
[----:B------:R-:W-:Y:S06]  /*0af0*/  BAR.SYNC.DEFER_BLOCKING 0x0 ;  /* 0x0000000000007b1d */ /* 0x000fec0000010000 */
[----:B------:R-:W-:Y:S04]  /*0b00*/  LDS R13, [R13] ;  /* 0x000000000d0d7984 */ /* 0x000fe80000000800 */
[----:B------:R-:W0:Y:S04]  /*0b10*/  LDS R12, [R9+0x4] ;  /* 0x00000400090c7984 */ /* 0x000e280000000800 */
[----:B------:R-:W1:Y:S01]  /*0b20*/  LDS R14, [R4] ;  /* 0x00000000040e7984 */ /* 0x000e620000000800 */
[----:B0-----:R-:W-:-:S02]  /*0b30*/  IMAD.IADD R15, R12, 0x1, R13 ;  /* 0x000000010c0f7824 */ /* 0x001fc400078e020d */
[----:B------:R-:W-:-:S03]  /*0b40*/  IMAD R12, R5, 0x8, R10 ;  /* 0x00000008050c7824 */ /* 0x000fc600078e020a */
[----:B-1----:R-:W-:-:S13]  /*0b50*/  ISETP.GE.AND P0, PT, R15, R14, PT ;  /* 0x0000000e0f00720c */ /* 0x002fda0003f06270 */
[----:B------:R-:W-:Y:S01]  /*0b60*/  @!P0 STS [R4], R15 ;  /* 0x0000000f04008388 */ /* 0x000fe20000000800 */
[----:B------:R-:W-:Y:S06]  /*0b70*/  BAR.SYNC.DEFER_BLOCKING 0x0 ;  /* 0x0000000000007b1d */ /* 0x000fec0000010000 */
[----:B------:R-:W-:Y:S04]  /*0b80*/  LDS R12, [R12] ;  /* 0x000000000c0c7984 */ /* 0x000fe80000000800 */
[----:B------:R-:W0:Y:S04]  /*0b90*/  LDS R11, [R9+0x8] ;  /* 0x00000800090b7984 */ /* 0x000e280000000800 */
[----:B------:R-:W1:Y:S01]  /*0ba0*/  LDS R14, [R4] ;  /* 0x00000000040e7984 */ /* 0x000e620000000800 */
[----:B0-----:R-:W-:Y:S01]  /*0bb0*/  IMAD.IADD R11, R11, 0x1, R12 ;  /* 0x000000010b0b7824 */ /* 0x001fe200078e020c */
[----:B------:R-:W-:-:S04]  /*0bc0*/  LOP3.LUT R12, R5, 0x7ffffffc, RZ, 0xc0, !PT ;  /* 0x7ffffffc050c7812 */ /* 0x000fc800078ec0ff */
[----:B-1----:R-:W-:Y:S01]  /*0bd0*/  ISETP.GE.AND P0, PT, R11, R14, PT ;  /* 0x0000000e0b00720c */ /* 0x002fe20003f06270 */
[C-C-:B------:R-:W-:Y:S01]  /*0be0*/  IMAD R14, R5.reuse, 0xc, R10.reuse ;  /* 0x0000000c050e7824 */ /* 0x140fe200078e020a */
[----:B------:R-:W-:Y:S01]  /*0bf0*/  IADD3 R15, PT, PT, -R12, 0x4, RZ ;  /* 0x000000040c0f7810 */ /* 0x000fe20007ffe1ff */
[----:B------:R-:W-:-:S10]  /*0c00*/  IMAD R10, R5, 0x10, R10 ;  /* 0x00000010050a7824 */ /* 0x000fd400078e020a */
[----:B------:R-:W-:Y:S01]  /*0c10*/  @!P0 STS [R4], R11 ;  /* 0x0000000b04008388 */ /* 0x000fe20000000800 */
[----:B------:R-:W-:Y:S06]  /*0c20*/  BAR.SYNC.DEFER_BLOCKING 0x0 ;  /* 0x0000000000007b1d */ /* 0x000fec0000010000 */
[----:B------:R-:W-:Y:S04]  /*0c30*/  LDS R14, [R14] ;  /* 0x000000000e0e7984 */ /* 0x000fe80000000800 */
[----:B------:R-:W0:Y:S04]  /*0c40*/  LDS R13, [R9+0xc] ;  /* 0x00000c00090d7984 */ /* 0x000e280000000800 */
[----:B------:R-:W1:Y:S01]  /*0c50*/  LDS R16, [R4] ;  /* 0x0000000004107984 */ /* 0x000e620000000800 */
[----:B0-----:R-:W-:-:S04]  /*0c60*/  IADD3 R13, PT, PT, R13, R14, RZ ;  /* 0x0000000e0d0d7210 */ /* 0x001fc80007ffe0ff */
[----:B-1----:R-:W-:-:S13]  /*0c70*/  ISETP.GE.AND P0, PT, R13, R16, PT ;  /* 0x000000100d00720c */ /* 0x002fda0003f06270 */
[----:B------:R1:W-:Y:S01]  /*0c80*/  @!P0 STS [R4], R13 ;  /* 0x0000000d04008388 */ /* 0x0003e20000000800 */
[----:B------:R-:W-:Y:S01]  /*0c90*/  BAR.SYNC.DEFER_BLOCKING 0x0 ;  /* 0x0000000000007b1d */ /* 0x000fe20000010000 */
[----:B------:R-:W-:-:S13]  /*0ca0*/  ISETP.NE.AND P0, PT, R15, RZ, PT ;  /* 0x000000ff0f00720c */ /* 0x000fda0003f05270 */
[----:B-1----:R-:W-:Y:S05]  /*0cb0*/  @!P0 BRA `(.L_x_20) ;  /* 0x00000000009c8947 */ /* 0x002fea0003800000 */
[----:B------:R-:W0:Y:S01]  /*0cc0*/  LDC R5, c[0x0][0x388] ;  /* 0x0000e200ff057b82 */ /* 0x000e220000000800 */
[----:B------:R-:W-:Y:S02]  /*0cd0*/  VIADD R9, R9, 0x18 ;  /* 0x0000001809097836 */ /* 0x000fe40000000000 */
[----:B------:R-:W-:-:S07]  /*0ce0*/  IMAD.MOV.U32 R11, RZ, RZ, R15 ;  /* 0x000000ffff0b7224 */ /* 0x000fce00078e000f */
.L_x_21:
[----:B------:R-:W-:Y:S01]  /*0cf0*/  LDS R13, [R9+-0x8] ;  /* 0xfffff800090d7984 */ /* 0x000fe20000000800 */
[--C-:B0-----:R-:W-:Y:S02]  /*0d00*/  IMAD R16, R5, 0x8, R10.reuse ;  /* 0x0000000805107824 */ /* 0x101fe400078e020a */
[----:B------:R-:W-:Y:S01]  /*0d10*/  VIADD R11, R11, 0x4 ;  /* 0x000000040b0b7836 */ /* 0x000fe20000000000 */
[----:B------:R-:W0:Y:S04]  /*0d20*/  LDS R14, [R10] ;  /* 0x000000000a0e7984 */ /* 0x000e280000000800 */
[----:B------:R-:W1:Y:S01]  /*0d30*/  LDS R15, [R4] ;  /* 0x00000000040f7984 */ /* 0x000e620000000800 */
[----:B0-----:R-:W-:Y:S01]  /*0d40*/  IADD3 R17, PT, PT, R13, R14, RZ ;  /* 0x0000000e0d117210 */ /* 0x001fe20007ffe0ff */
[----:B------:R-:W-:-:S03]  /*0d50*/  IMAD.IADD R14, R8, 0x1, R10 ;  /* 0x00000001080e7824 */ /* 0x000fc600078e020a */
        /* <DEDUP_REMOVED lines=15> */
[C-C-:B------:R-:W-:Y:S02]  /*0e50*/  IMAD R14, R5.reuse, 0xc, R10.reuse ;  /* 0x0000000c050e7824 */ /* 0x140fe400078e020a */
        /* <DEDUP_REMOVED lines=13> */
.L_x_20:
[----:B------:R-:W-:-:S13]  /*0f30*/  ISETP.NE.AND P0, PT, R6, RZ, PT ;  /* 0x000000ff0600720c */ /* 0x000fda0003f05270 */
[----:B------:R-:W-:Y:S05]  /*0f40*/  @!P0 BRA `(.L_x_16) ;  /* 0x0000000000808947 */ /* 0x000fea0003800000 */
[----:B------:R-:W-:Y:S01]  /*0f50*/  IMAD R0, R12, R5, R0 ;  /* 0x000000050c007224 */ /* 0x000fe200078e0200 */
[----:B------:R-:W-:Y:S01]  /*0f60*/  LDS R8, [R4] ;  /* 0x0000000004087984 */ /* 0x000fe20000000800 */
[----:B------:R-:W-:Y:S01]  /*0f70*/  IMAD.IADD R7, R7, 0x1, R12 ;  /* 0x0000000107077824 */ /* 0x000fe200078e020c */
[----:B------:R-:W-:Y:S02]  /*0f80*/  IADD3 R6, PT, PT, -R6, 0x1, RZ ;  /* 0x0000000106067810 */ /* 0x000fe40007ffe1ff */
[----:B------:R-:W-:Y:S02]  /*0f90*/  LEA R10, R0, UR5, 0x2 ;  /* 0x00000005000a7c11 */ /* 0x000fe4000f8e10ff */
[----:B------:R-:W-:-:S03]  /*0fa0*/  LEA R7, R7, UR4, 0x2 ;  /* 0x0000000407077c11 */ /* 0x000fc6000f8e10ff */
[----:B0-----:R-:W-:Y:S01]  /*0fb0*/  LDS R9, [R10] ;  /* 0x000000000a097984 */ /* 0x001fe20000000800 */
[----:B------:R-:W-:-:S03]  /*0fc0*/  IMAD R5, R5, 0x4, R10 ;  /* 0x0000000405057824 */ /* 0x000fc600078e020a */
[----:B------:R-:W0:Y:S02]  /*0fd0*/  LDS R0, [R7+UR5] ;  /* 0x0000000507007984 */ /* 0x000e240008000800 */
[----:B0-----:R-:W-:-:S05]  /*0fe0*/  IMAD.IADD R9, R0, 0x1, R9 ;  /* 0x0000000100097824 */ /* 0x001fca00078e0209 */
[----:B------:R-:W-:Y:S02]  /*0ff0*/  ISETP.GE.AND P0, PT, R9, R8, PT ;  /* 0x000000080900720c */ /* 0x000fe40003f06270 */
[----:B------:R-:W-:-:S11]  /*1000*/  IADD3 R8, PT, PT, R7, UR5, RZ ;  /* 0x0000000507087c10 */ /* 0x000fd6000fffe0ff */
[----:B------:R1:W-:Y:S01]  /*1010*/  @!P0 STS [R4], R9 ;  /* 0x0000000904008388 */ /* 0x0003e20000000800 */
[----:B------:R-:W-:Y:S01]  /*1020*/  BAR.SYNC.DEFER_BLOCKING 0x0 ;  /* 0x0000000000007b1d */ /* 0x000fe20000010000 */
[----:B------:R-:W-:-:S13]  /*1030*/  ISETP.NE.AND P0, PT, R6, RZ, PT ;  /* 0x000000ff0600720c */ /* 0x000fda0003f05270 */
[----:B-1----:R-:W-:Y:S05]  /*1040*/  @!P0 BRA `(.L_x_16) ;  /* 0x0000000000408947 */ /* 0x002fea0003800000 */
[----:B------:R-:W0:Y:S01]  /*1050*/  LDC R10, c[0x0][0x388] ;  /* 0x0000e200ff0a7b82 */ /* 0x000e220000000800 */
[----:B------:R-:W-:Y:S01]  /*1060*/  VIADD R8, R8, 0x4 ;  /* 0x0000000408087836 */ /* 0x000fe20000000000 */
[----:B------:R-:W-:Y:S01]  /*1070*/  MOV R9, R6 ;  /* 0x0000000600097202 */ /* 0x000fe20000000f00 */
[----:B------:R-:W-:-:S07]  /*1080*/  IMAD.MOV.U32 R7, RZ, RZ, R5 ;  /* 0x000000ffff077224 */ /* 0x000fce00078e0005 */
.L_x_22:
[----:B------:R1:W-:Y:S01]  /*1090*/  LDS R0, [R8] ;  /* 0x0000000008007984 */ /* 0x0003e20000000800 */
[----:B------:R-:W-:-:S03]  /*10a0*/  VIADD R9, R9, 0x1 ;  /* 0x0000000109097836 */ /* 0x000fc60000000000 */
[----:B------:R0:W2:Y:S04]  /*10b0*/  LDS R5, [R7] ;  /* 0x0000000007057984 */ /* 0x0000a80000000800 */
[----:B------:R-:W3:Y:S01]  /*10c0*/  LDS R6, [R4] ;  /* 0x0000000004067984 */ /* 0x000ee20000000800 */
[----:B-1----:R-:W-:Y:S01]  /*10d0*/  IADD3 R8, PT, PT, R8, 0x4, RZ ;  /* 0x0000000408087810 */ /* 0x002fe20007ffe0ff */
[----:B0-----:R-:W-:Y:S02]  /*10e0*/  IMAD R7, R10, 0x4, R7 ;  /* 0x000000040a077824 */ /* 0x001fe400078e0207 */
[----:B--2---:R-:W-:-:S05]  /*10f0*/  IMAD.IADD R5, R0, 0x1, R5 ;  /* 0x0000000100057824 */ /* 0x004fca00078e0205 */
[----:B---3--:R-:W-:-:S13]  /*1100*/  ISETP.GE.AND P0, PT, R5, R6, PT ;  /* 0x000000060500720c */ /* 0x008fda0003f06270 */
[----:B------:R1:W-:Y:S01]  /*1110*/  @!P0 STS [R4], R5 ;  /* 0x0000000504008388 */ /* 0x0003e20000000800 */
[----:B------:R-:W-:Y:S01]  /*1120*/  BAR.SYNC.DEFER_BLOCKING 0x0 ;  /* 0x0000000000007b1d */ /* 0x000fe20000010000 */
[----:B------:R-:W-:-:S13]  /*1130*/  ISETP.NE.AND P0, PT, R9, RZ, PT ;  /* 0x000000ff0900720c */ /* 0x000fda0003f05270 */
[----:B-1----:R-:W-:Y:S05]  /*1140*/  @P0 BRA `(.L_x_22) ;  /* 0xfffffffc00d00947 */ /* 0x002fea000383ffff */
.L_x_16:
[----:B------:R-:W1:Y:S04]  /*1150*/  LDS R5, [R4] ;  /* 0x0000000004057984 */ /* 0x000e680000000800 */
[----:B-1----:R-:W-:Y:S01]  /*1160*/  STG.E desc[UR8][R2.64], R5 ;  /* 0x0000000502007986 */ /* 0x002fe2000c101908 */
[----:B------:R-:W-:Y:S05]  /*1170*/  EXIT ;  /* 0x000000000000794d */ /* 0x000fea0003800000 */
.L_x_23:
        /* <DEDUP_REMOVED lines=16> */
.L_x_37:


//--------------------- .text._Z9phase_onePiiiii  --------------------------
	.section	.text._Z9phase_onePiiiii,"ax",@progbits
	.align	128
        .global         _Z9phase_onePiiiii
        .type           _Z9phase_onePiiiii,@function
        .size           _Z9phase_onePiiiii,(.L_x_38 - _Z9phase_onePiiiii)
        .other          _Z9phase_onePiiiii,@"STO_CUDA_ENTRY STV_DEFAULT"
_Z9phase_onePiiiii:
.text._Z9phase_onePiiiii:
[----:B------:R-:W-:Y:S01]  /*0000*/  LDC R1, c[0x0][0x37c] ;  /* 0x0000df00ff017b82 */ /* 0x000fe20000000800 */
[----:B------:R-:W0:Y:S01]  /*0010*/  S2R R8, SR_TID.Y ;  /* 0x0000000000087919 */ /* 0x000e220000002200 */
[----:B------:R-:W1:Y:S06]  /*0020*/  LDCU.64 UR4, c[0x0][0x388] ;  /* 0x00007100ff0477ac */ /* 0x000e6c0008000a00 */
[----:B------:R-:W2:Y:S01]  /*0030*/  LDC.64 R2, c[0x0][0x380] ;  /* 0x0000e000ff027b82 */ /* 0x000ea20000000a00 */
[----:B------:R-:W3:Y:S01]  /*0040*/  S2R R0, SR_TID.X ;  /* 0x0000000000007919 */ /* 0x000ee20000002100 */
[----:B------:R-:W4:Y:S01]  /*0050*/  LDCU.64 UR8, c[0x0][0x390] ;  /* 0x00007200ff0877ac */ /* 0x000f220008000a00 */
[----:B------:R-:W5:Y:S01]  /*0060*/  LDCU.64 UR6, c[0x0][0x358] ;  /* 0x00006b00ff0677ac */ /* 0x000f620008000a00 */
[----:B-1----:R-:W-:-:S04]  /*0070*/  IMAD.U32 R5, RZ, RZ, UR4 ;  /* 0x00000004ff057e24 */ /* 0x002fc8000f8e00ff */
[C---:B0-----:R-:W-:Y:S02]  /*0080*/  IMAD R4, R5.reuse, UR5, R8 ;  /* 0x0000000505047c24 */ /* 0x041fe4000f8e0208 */
[----:B---3--:R-:W-:-:S04]  /*0090*/  IMAD R9, R5, UR5, R0 ;  /* 0x0000000505097c24 */ /* 0x008fc8000f8e0200 */
[----:B----4-:R-:W-:-:S04]  /*00a0*/  IMAD R7, R4, UR8, R9 ;  /* 0x0000000804077c24 */ /* 0x010fc8000f8e0209 */
[----:B--2---:R-:W-:-:S05]  /*00b0*/  IMAD.WIDE R2, R7, 0x4, R2 ;  /* 0x0000000407027825 */ /* 0x004fca00078e0202 */
[----:B-----5:R-:W2:Y:S01]  /*00c0*/  LDG.E R6, desc[UR6][R2.64] ;  /* 0x0000000602067981 */ /* 0x020ea2000c1e1900 */
[----:B------:R-:W0:Y:S01]  /*00d0*/  S2UR UR5, SR_CgaCtaId ;  /* 0x00000000000579c3 */ /* 0x000e220000008800 */
[----:B------:R-:W-:Y:S01]  /*00e0*/  ISETP.GE.AND P1, PT, R9, UR9, PT ;  /* 0x0000000909007c0c */ /* 0x000fe2000bf26270 */
[----:B------:R-:W-:Y:S01]  /*00f0*/  IMAD R7, R8, R5, RZ ;  /* 0x0000000508077224 */ /* 0x000fe200078e02ff */
[----:B------:R-:W-:Y:S01]  /*0100*/  ISETP.GE.AND P0, PT, R4, UR9, PT ;  /* 0x0000000904007c0c */ /* 0x000fe2000bf06270 */
[----:B------:R-:W-:Y:S02]  /*0110*/  UMOV UR4, 0x400 ;  /* 0x0000040000047882 */ /* 0x000fe40000000000 */
[----:B------:R-:W-:Y:S01]  /*0120*/  IMAD.IADD R4, R7, 0x1, R0 ;  /* 0x0000000107047824 */ /* 0x000fe200078e0200 */
[----:B0-----:R-:W-:-:S06]  /*0130*/  ULEA UR4, UR5, UR4, 0x18 ;  /* 0x0000000405047291 */ /* 0x001fcc000f8ec0ff */
[----:B------:R-:W-:Y:S02]  /*0140*/  LEA R4, R4, UR4, 0x2 ;  /* 0x0000000404047c11 */ /* 0x000fe4000f8e10ff */
[----:B--2---:R-:W-:-:S04]  /*0150*/  SEL R6, R6, 0x3b9aca00, !P1 ;  /* 0x3b9aca0006067807 */ /* 0x004fc80004800000 */
[----:B------:R-:W-:Y:S02]  /*0160*/  SEL R9, R6, 0x3b9aca00, !P0 ;  /* 0x3b9aca0006097807 */ /* 0x000fe40004000000 */
[----:B------:R-:W-:-:S03]  /*0170*/  ISETP.GE.AND P0, PT, R5, 0x1, PT ;  /* 0x000000010500780c */ /* 0x000fc60003f06270 */
[----:B------:R0:W-:Y:S01]  /*0180*/  STS [R4], R9 ;  /* 0x0000000904007388 */ /* 0x0001e20000000800 */
[----:B------:R-:W-:Y:S09]  /*0190*/  BAR.SYNC.DEFER_BLOCKING 0x0 ;  /* 0x0000000000007b1d */ /* 0x000ff20000010000 */
[----:B0-----:R-:W-:Y:S05]  /*01a0*/  @!P0 BRA `(.L_x_24) ;  /* 0x00000004000c8947 */ /* 0x001fea0003800000 */
[C---:B------:R-:W-:Y:S01]  /*01b0*/  ISETP.GE.U32.AND P1, PT, R5.reuse, 0x4, PT ;  /* 0x000000040500780c */ /* 0x040fe20003f26070 */
[----:B------:R-:W-:Y:S01]  /*01c0*/  IMAD.MOV.U32 R8, RZ, RZ, RZ ;  /* 0x000000ffff087224 */ /* 0x000fe200078e00ff */
[----:B------:R-:W-:-:S04]  /*01d0*/  LOP3.LUT R6, R5, 0x3, RZ, 0xc0, !PT ;  /* 0x0000000305067812 */ /* 0x000fc800078ec0ff */
[----:B------:R-:W-:-:S07]  /*01e0*/  ISETP.NE.AND P0, PT, R6, RZ, PT ;  /* 0x000000ff0600720c */ /* 0x000fce0003f05270 */
[----:B------:R-:W-:Y:S06]  /*01f0*/  @!P1 BRA `(.L_x_25) ;  /* 0x0000000000ac9947 */ /* 0x000fec0003800000 */
[----:B------:R-:W0:Y:S01]  /*0200*/  LDC R9, c[0x0][0x388] ;  /* 0x0000e200ff097b82 */ /* 0x000e220000000800 */
[----:B------:R-:W-:Y:S02]  /*0210*/  LEA R11, R7, UR4, 0x2 ;  /* 0x00000004070b7c11 */ /* 0x000fe4000f8e10ff */
[----:B------:R-:W-:Y:S02]  /*0220*/  LOP3.LUT R8, R5, 0x7ffffffc, RZ, 0xc0, !PT ;  /* 0x7ffffffc05087812 */ /* 0x000fe400078ec0ff */
[----:B------:R-:W-:Y:S01]  /*0230*/  LEA R10, R0, UR4, 0x2 ;  /* 0x00000004000a7c11 */ /* 0x000fe2000f8e10ff */
[----:B------:R-:W-:Y:S01]  /*0240*/  VIADD R11, R11, 0x8 ;  /* 0x000000080b0b7836 */ /* 0x000fe20000000000 */
[----:B------:R-:W-:-:S07]  /*0250*/  IADD3 R12, PT, PT, -R8, RZ, RZ ;  /* 0x000000ff080c7210 */ /* 0x000fce0007ffe1ff */
.L_x_26:
[----:B------:R-:W-:Y:S01]  /*0260*/  LDS R5, [R11+-0x8] ;  /* 0xfffff8000b057984 */ /* 0x000fe20000000800 */
[----:B------:R-:W-:-:S03]  /*0270*/  IADD3 R12, PT, PT, R12, 0x4, RZ ;  /* 0x000000040c0c7810 */ /* 0x000fc60007ffe0ff */
[----:B------:R-:W1:Y:S04]  /*0280*/  LDS R14, [R10] ;  /* 0x000000000a0e7984 */ /* 0x000e680000000800 */
[----:B------:R-:W2:Y:S01]  /*0290*/  LDS R13, [R4] ;  /* 0x00000000040d7984 */ /* 0x000ea20000000800 */
[----:B-1----:R-:W-:Y:S02]  /*02a0*/  IMAD.IADD R17, R5, 0x1, R14 ;  /* 0x0000000105117824 */ /* 0x002fe400078e020e */
[----:B0-----:R-:W-:-:S03]  /*02b0*/  IMAD.MOV.U32 R5, RZ, RZ, R9 ;  /* 0x000000ffff057224 */ /* 0x001fc600078e0009 */
[----:B--2---:R-:W-:Y:S01]  /*02c0*/  ISETP.GE.AND P1, PT, R17, R13, PT ;  /* 0x0000000d1100720c */ /* 0x004fe20003f26270 */
[----:B------:R-:W-:-:S12]  /*02d0*/  IMAD R14, R5, 0x4, R10 ;  /* 0x00000004050e7824 */ /* 0x000fd800078e020a */
[----:B------:R-:W-:Y:S01]  /*02e0*/  @!P1 STS [R4], R17 ;  /* 0x0000001104009388 */ /* 0x000fe20000000800 */
[----:B------:R-:W-:Y:S06]  /*02f0*/  BAR.SYNC.DEFER_BLOCKING 0x0 ;  /* 0x0000000000007b1d */ /* 0x000fec0000010000 */
[----:B------:R-:W-:Y:S04]  /*0300*/  LDS R14, [R14] ;  /* 0x000000000e0e7984 */ /* 0x000fe80000000800 */
[----:B------:R-:W0:Y:S04]  /*0310*/  LDS R13, [R11+-0x4] ;  /* 0xfffffc000b0d7984 */ /* 0x000e280000000800 */
[----:B------:R-:W1:Y:S01]  /*0320*/  LDS R15, [R4] ;  /* 0x00000000040f7984 */ /* 0x000e620000000800 */
[----:B0-----:R-:W-:Y:S01]  /*0330*/  IADD3 R18, PT, PT, R13, R14, RZ ;  /* 0x0000000e0d127210 */ /* 0x001fe20007ffe0ff */
[----:B------:R-:W-:-:S03]  /*0340*/  IMAD R14, R5, 0xc, R10 ;  /* 0x0000000c050e7824 */ /* 0x000fc600078e020a */
[----:B-1----:R-:W-:Y:S01]  /*0350*/  ISETP.GE.AND P1, PT, R18, R15, PT ;  /* 0x0000000f1200720c */ /* 0x002fe20003f26270 */
[C-C-:B------:R-:W-:Y:S02]  /*0360*/  IMAD R15, R5.reuse, 0x8, R10.reuse ;  /* 0x00000008050f7824 */ /* 0x140fe400078e020a */
[----:B------:R-:W-:-:S10]  /*0370*/  IMAD R10, R5, 0x10, R10 ;  /* 0x00000010050a7824 */ /* 0x000fd400078e020a */
[----:B------:R-:W-:Y:S01]  /*0380*/  @!P1 STS [R4], R18 ;  /* 0x0000001204009388 */ /* 0x000fe20000000800 */
[----:B------:R-:W-:Y:S06]  /*0390*/  BAR.SYNC.DEFER_BLOCKING 0x0 ;  /* 0x0000000000007b1d */ /* 0x000fec0000010000 */
[----:B------:R-:W-:Y:S04]  /*03a0*/  LDS R16, [R15] ;  /* 0x000000000f107984 */ /* 0x000fe80000000800 */
[----:B------:R-:W0:Y:S04]  /*03b0*/  LDS R13, [R11] ;  /* 0x000000000b0d7984 */ /* 0x000e280000000800 */
[----:B------:R-:W1:Y:S01]  /*03c0*/  LDS R17, [R4] ;  /* 0x0000000004117984 */ /* 0x000e620000000800 */
[----:B0-----:R-:W-:-:S05]  /*03d0*/  IMAD.IADD R19, R13, 0x1, R16 ;  /* 0x000000010d137824 */ /* 0x001fca00078e0210 */
[----:B-1----:R-:W-:-:S13]  /*03e0*/  ISETP.GE.AND P1, PT, R19, R17, PT ;  /* 0x000000111300720c */ /* 0x002fda0003f26270 */
[----:B------:R-:W-:Y:S01]  /*03f0*/  @!P1 STS [R4], R19 ;  /* 0x0000001304009388 */ /* 0x000fe20000000800 */
[----:B------:R-:W-:Y:S06]  /*0400*/  BAR.SYNC.DEFER_BLOCKING 0x0 ;  /* 0x0000000000007b1d */ /* 0x000fec0000010000 */
[----:B------:R-:W-:Y:S04]  /*0410*/  LDS R14, [R14] ;  /* 0x000000000e0e7984 */ /* 0x000fe80000000800 */
[----:B------:R0:W1:Y:S04]  /*0420*/  LDS R13, [R11+0x4] ;  /* 0x000004000b0d7984 */ /* 0x0000680000000800 */
[----:B------:R-:W2:Y:S01]  /*0430*/  LDS R16, [R4] ;  /* 0x0000000004107984 */ /* 0x000ea20000000800 */
[----:B0-----:R-:W-:-:S02]  /*0440*/  VIADD R11, R11, 0x10 ;  /* 0x000000100b0b7836 */ /* 0x001fc40000000000 */
[----:B-1----:R-:W-:-:S05]  /*0450*/  IMAD.IADD R13, R13, 0x1, R14 ;  /* 0x000000010d0d7824 */ /* 0x002fca00078e020e */
[----:B--2---:R-:W-:-:S13]  /*0460*/  ISETP.GE.AND P1, PT, R13, R16, PT ;  /* 0x000000100d00720c */ /* 0x004fda0003f26270 */
[----:B------:R1:W-:Y:S01]  /*0470*/  @!P1 STS [R4], R13 ;  /* 0x0000000d04009388 */ /* 0x0003e20000000800 */
[----:B------:R-:W-:Y:S01]  /*0480*/  BAR.SYNC.DEFER_BLOCKING 0x0 ;  /* 0x0000000000007b1d */ /* 0x000fe20000010000 */
[----:B------:R-:W-:-:S13]  /*0490*/  ISETP.NE.AND P1, PT, R12, RZ, PT ;  /* 0x000000ff0c00720c */ /* 0x000fda0003f25270 */
[----:B-1----:R-:W-:Y:S05]  /*04a0*/  @P1 BRA `(.L_x_26) ;  /* 0xfffffffc006c1947 */ /* 0x002fea000383ffff */
.L_x_25:
[----:B------:R-:W-:Y:S05]  /*04b0*/  @!P0 BRA `(.L_x_24) ;  /* 0x0000000000488947 */ /* 0x000fea0003800000 */
[----:B------:R-:W0:Y:S01]  /*04c0*/  LDC R11, c[0x0][0x388] ;  /* 0x0000e200ff0b7b82 */ /* 0x000e220000000800 */
[----:B------:R-:W-:Y:S01]  /*04d0*/  IMAD R0, R8, R5, R0 ;  /* 0x0000000508007224 */ /* 0x000fe200078e0200 */
[----:B------:R-:W-:Y:S01]  /*04e0*/  IADD3 R6, PT, PT, -R6, RZ, RZ ;  /* 0x000000ff06067210 */ /* 0x000fe20007ffe1ff */
[----:B------:R-:W-:-:S03]  /*04f0*/  IMAD.IADD R7, R7, 0x1, R8 ;  /* 0x0000000107077824 */ /* 0x000fc600078e0208 */
[----:B------:R-:W-:Y:S02]  /*0500*/  LEA R0, R0, UR4, 0x2 ;  /* 0x0000000400007c11 */ /* 0x000fe4000f8e10ff */
[----:B------:R-:W-:-:S07]  /*0510*/  LEA R7, R7, UR4, 0x2 ;  /* 0x0000000407077c11 */ /* 0x000fce000f8e10ff */
.L_x_27:
        /* <DEDUP_REMOVED lines=12> */
.L_x_24:
[----:B------:R-:W0:Y:S04]  /*05e0*/  LDS R5, [R4] ;  /* 0x0000000004057984 */ /* 0x000e280000000800 */
[----:B0-----:R-:W-:Y:S01]  /*05f0*/  STG.E desc[UR6][R2.64], R5 ;  /* 0x0000000502007986 */ /* 0x001fe2000c101906 */
[----:B------:R-:W-:Y:S05]  /*0600*/  EXIT ;  /* 0x000000000000794d */ /* 0x000fea0003800000 */
.L_x_28:
        /* <DEDUP_REMOVED lines=15> */
.L_x_38:


//--------------------- .text._Z8init_gpui        --------------------------
	.section	.text._Z8init_gpui,"ax",@progbits
	.align	128
        .global         _Z8init_gpui
        .type           _Z8init_gpui,@function
        .size           _Z8init_gpui,(.L_x_39 - _Z8init_gpui)
        .other          _Z8init_gpui,@"STO_CUDA_ENTRY STV_DEFAULT"
_Z8init_gpui:
.text._Z8init_gpui:
[----:B------:R-:W-:Y:S01]  /*0000*/  LDC R1, c[0x0][0x37c] ;  /* 0x0000df00ff017b82 */ /* 0x000fe20000000800 */
[----:B------:R-:W-:Y:S05]  /*0010*/  EXIT ;  /* 0x000000000000794d */ /* 0x000fea0003800000 */
.L_x_29:
        /* <DEDUP_REMOVED lines=14> */
.L_x_39:


//--------------------- .nv.shared._Z11phase_threeILi32EEvPiiii --------------------------
	.section	.nv.shared._Z11phase_threeILi32EEvPiiii,"aw",@nobits
	.sectionflags	@""
	.align	16
.nv.shared._Z11phase_threeILi32EEvPiiii:
	.zero		13312


//--------------------- .nv.shared.reserved.0     --------------------------
	.section	.nv.shared.reserved.0,"aw",@nobits
	.weak		__nv_reservedSMEM_offset_0_alias
	.size		__nv_reservedSMEM_offset_0_alias, 0, 64
	.other		__nv_reservedSMEM_offset_0_alias,@"STO_CUDA_RESERVED_SHARED STV_DEFAULT"
__nv_reservedSMEM_offset_0_alias:
	.zero		0
	.zero		64


//--------------------- .nv.shared._Z9phase_twoILi32EEvPiiii --------------------------
	.section	.nv.shared._Z9phase_twoILi32EEvPiiii,"aw",@nobits
	.sectionflags	@""
	.align	16
.nv.shared._Z9phase_twoILi32EEvPiiii:
	.zero		9216


//--------------------- .nv.shared._Z9phase_oneILi32EEvPiiii --------------------------
	.section	.nv.shared._Z9phase_oneILi32EEvPiiii,"aw",@nobits
	.sectionflags	@""
	.align	16
.nv.shared._Z9phase_oneILi32EEvPiiii:
	.zero		5120


//--------------------- .nv.shared._Z11phase_threeILi16EEvPiiii --------------------------
	.section	.nv.shared._Z11phase_threeILi16EEvPiiii,"aw",@nobits
	.sectionflags	@""
	.align	16
.nv.shared._Z11phase_threeILi16EEvPiiii:
	.zero		4096


//--------------------- .nv.shared._Z9phase_twoILi16EEvPiiii --------------------------
	.section	.nv.shared._Z9phase_twoILi16EEvPiiii,"aw",@nobits
	.sectionflags	@""
	.align	16
.nv.shared._Z9phase_twoILi16EEvPiiii:
	.zero		3072


//--------------------- .nv.shared._Z9phase_oneILi16EEvPiiii --------------------------
	.section	.nv.shared._Z9phase_oneILi16EEvPiiii,"aw",@nobits
	.sectionflags	@""
	.align	16
.nv.shared._Z9phase_oneILi16EEvPiiii:
	.zero		2048


//--------------------- .nv.shared._Z11phase_threePiiiii --------------------------
	.section	.nv.shared._Z11phase_threePiiiii,"aw",@nobits
	.sectionflags	@""
	.align	16
	.zero		1024


//--------------------- .nv.shared._Z9phase_twoPiiiii --------------------------
	.section	.nv.shared._Z9phase_twoPiiiii,"aw",@nobits
	.sectionflags	@""
	.align	16
	.zero		1024


//--------------------- .nv.shared._Z9phase_onePiiiii --------------------------
	.section	.nv.shared._Z9phase_onePiiiii,"aw",@nobits
	.sectionflags	@""
	.align	16
	.zero		1024


//--------------------- .nv.shared._Z8init_gpui   --------------------------
	.section	.nv.shared._Z8init_gpui,"aw",@nobits
	.sectionflags	@""
	.align	16
	.zero		1024


//--------------------- .nv.constant0._Z11phase_threeILi32EEvPiiii --------------------------
	.section	.nv.constant0._Z11phase_threeILi32EEvPiiii,"a",@progbits
	.sectionflags	@""
	.align	4
.nv.constant0._Z11phase_threeILi32EEvPiiii:
	.zero		916


//--------------------- .nv.constant0._Z9phase_twoILi32EEvPiiii --------------------------
	.section	.nv.constant0._Z9phase_twoILi32EEvPiiii,"a",@progbits
	.sectionflags	@""
	.align	4
.nv.constant0._Z9phase_twoILi32EEvPiiii:
	.zero		916


//--------------------- .nv.constant0._Z9phase_oneILi32EEvPiiii --------------------------
	.section	.nv.constant0._Z9phase_oneILi32EEvPiiii,"a",@progbits
	.sectionflags	@""
	.align	4
.nv.constant0._Z9phase_oneILi32EEvPiiii:
	.zero		916


//--------------------- .nv.constant0._Z11phase_threeILi16EEvPiiii --------------------------
	.section	.nv.constant0._Z11phase_threeILi16EEvPiiii,"a",@progbits
	.sectionflags	@""
	.align	4
.nv.constant0._Z11phase_threeILi16EEvPiiii:
	.zero		916


//--------------------- .nv.constant0._Z9phase_twoILi16EEvPiiii --------------------------
	.section	.nv.constant0._Z9phase_twoILi16EEvPiiii,"a",@progbits
	.sectionflags	@""
	.align	4
.nv.constant0._Z9phase_twoILi16EEvPiiii:
	.zero		916


//--------------------- .nv.constant0._Z9phase_oneILi16EEvPiiii --------------------------
	.section	.nv.constant0._Z9phase_oneILi16EEvPiiii,"a",@progbits
	.sectionflags	@""
	.align	4
.nv.constant0._Z9phase_oneILi16EEvPiiii:
	.zero		916


//--------------------- .nv.constant0._Z11phase_threePiiiii --------------------------
	.section	.nv.constant0._Z11phase_threePiiiii,"a",@progbits
	.sectionflags	@""
	.align	4
.nv.constant0._Z11phase_threePiiiii:
	.zero		920


//--------------------- .nv.constant0._Z9phase_twoPiiiii --------------------------
	.section	.nv.constant0._Z9phase_twoPiiiii,"a",@progbits
	.sectionflags	@""
	.align	4
.nv.constant0._Z9phase_twoPiiiii:
	.zero		920


//--------------------- .nv.constant0._Z9phase_onePiiiii --------------------------
	.section	.nv.constant0._Z9phase_onePiiiii,"a",@progbits
	.sectionflags	@""
	.align	4
.nv.constant0._Z9phase_onePiiiii:
	.zero		920


//--------------------- .nv.constant0._Z8init_gpui --------------------------
	.section	.nv.constant0._Z8init_gpui,"a",@progbits
	.sectionflags	@""
	.align	4
.nv.constant0._Z8init_gpui:
	.zero		900


//--------------------- SYMBOLS --------------------------

	.type		.nv.reservedSmem.offset0,@object
	.size		.nv.reservedSmem.offset0,0x4
	.type		.nv.reservedSmem.cap,@object
	.size		.nv.reservedSmem.cap,0x4
